def matmul_kernel(
    a_ptr,
    b_ptr,
    c_ptr,
    M,
    N,
    K,
    stride_am,
    stride_ak,
    stride_bk,
    stride_bn,
    stride_cm,
    stride_cn,
    BLOCK_M: tl.constexpr,
    BLOCK_N: tl.constexpr,
    BLOCK_K: tl.constexpr,
    GROUP_M: tl.constexpr,
):
    pid = tl.program_id(axis=0)
    num_pid_m = tl.cdiv(M, BLOCK_M)
    num_pid_n = tl.cdiv(N, BLOCK_N)
    num_pid_in_group = GROUP_M * num_pid_n
    group_id = pid // num_pid_in_group
    first_pid_m = group_id * GROUP_M
    group_size_m = min(num_pid_m - first_pid_m, GROUP_M)
    pid_m = first_pid_m + ((pid % num_pid_in_group) % group_size_m)
    pid_n = (pid % num_pid_in_group) // group_size_m

    offs_am = (pid_m * BLOCK_M + tl.arange(0, BLOCK_M)) % M
    offs_bn = (pid_n * BLOCK_N + tl.arange(0, BLOCK_N)) % N
    offs_k = tl.arange(0, BLOCK_K)
    a_ptrs = a_ptr + offs_am[:, None] * stride_am + offs_k[None, :] * stride_ak
    b_ptrs = b_ptr + offs_k[:, None] * stride_bk + offs_bn[None, :] * stride_bn

    acc = tl.zeros((BLOCK_M, BLOCK_N), dtype=tl.float32)
    for kk in range(0, tl.cdiv(K, BLOCK_K)):
        a = tl.load(a_ptrs, mask=offs_k[None, :] < K - kk * BLOCK_K, other=0.0)
        b = tl.load(b_ptrs, mask=offs_k[:, None] < K - kk * BLOCK_K, other=0.0)
        acc = tl.dot(a, b, acc)
        a_ptrs += BLOCK_K * stride_ak
        b_ptrs += BLOCK_K * stride_bk

    c = acc.to(c_ptr.dtype.element_ty)
    offs_cm = pid_m * BLOCK_M + tl.arange(0, BLOCK_M)
    offs_cn = pid_n * BLOCK_N + tl.arange(0, BLOCK_N)
    c_ptrs = c_ptr + offs_cm[:, None] * stride_cm + offs_cn[None, :] * stride_cn
    mask = (offs_cm[:, None] < M) & (offs_cn[None, :] < N)
    tl.store(c_ptrs, c, mask=mask)

# config = {"BLOCK_K": 128, "BLOCK_M": 64, "BLOCK_N": 128, "GROUP_M": 8, "arch": "sm_90", "dtype": "fp8e5m2", "num_ctas": 4, "num_stages": 3, "num_warps": 4}
# arch = sm_90


// ===== COMPILED SASS (sm_90a) =====

	.target	sm_90a

	.elftype	@"ET_EXEC"


//--------------------- .note.nv.tkinfo           --------------------------
	.section	.note.nv.tkinfo,"",@"SHT_NOTE"
	.sectionflags	@"SHF_NOTE_NV_TKINFO"
	.tkinfo
        /*0018*/ 	.word	0x00000002
        /*0030*/ 	.string	""
        /*0030*/ 	.string	"ptxas"
        /*0030*/ 	.string	"Cuda compilation tools, release 13.0, V13.0.88"
        /*0030*/ 	.string	"Build cuda_13.0.r13.0/compiler.36424714_0"
        /*0030*/ 	.string	"-v  -suppress-debug-info  -lineinfo  -arch sm_90a "



//--------------------- .note.nv.cuinfo           --------------------------
	.section	.note.nv.cuinfo,"",@"SHT_NOTE"
	.sectionflags	@"SHF_NOTE_NV_CUINFO"
        /*0018*/ 	.short	0x0002
        /*001a*/ 	.short	0x005a
        /*001c*/ 	.short	0x0082
	.zero		2


//--------------------- .nv.info                  --------------------------
	.section	.nv.info,"",@"SHT_CUDA_INFO"
	.align	4


	//----- nvinfo : EIATTR_REGCOUNT
	.align		4
        /*0000*/ 	.byte	0x04, 0x2f
        /*0002*/ 	.short	(.L_1 - .L_0)
	.align		4
.L_0:
        /*0004*/ 	.word	index@(matmul_kernel)
        /*0008*/ 	.word	0x000000fe


	//----- nvinfo : EIATTR_FRAME_SIZE
	.align		4
.L_1:
        /*000c*/ 	.byte	0x04, 0x11
        /*000e*/ 	.short	(.L_3 - .L_2)
	.align		4
.L_2:
        /*0010*/ 	.word	index@(matmul_kernel)
        /*0014*/ 	.word	0x00000000


	//----- nvinfo : EIATTR_MIN_STACK_SIZE
	.align		4
.L_3:
        /*0018*/ 	.byte	0x04, 0x12
        /*001a*/ 	.short	(.L_5 - .L_4)
	.align		4
.L_4:
        /*001c*/ 	.word	index@(matmul_kernel)
        /*0020*/ 	.word	0x00000000
.L_5:


//--------------------- .nv.compat                --------------------------
	.section	.nv.compat,"",@"SHT_CUDA_COMPAT_INFO"
	.align	4
        /*0000*/ 	.byte	0x02, 0x09, 0x01, 0x00, 0x02, 0x02, 0x04, 0x00, 0x02, 0x05, 0x05, 0x00, 0x03, 0x07, 0x01, 0x01
        /*0010*/ 	.byte	0x02, 0x03, 0x00, 0x00, 0x02, 0x06, 0x01, 0x00, 0x04, 0x0b, 0x08, 0x00, 0x00, 0x00, 0x00, 0x00
        /*0020*/ 	.byte	0x00, 0x00, 0x00, 0x00


//--------------------- .nv.info.matmul_kernel    --------------------------
	.section	.nv.info.matmul_kernel,"",@"SHT_CUDA_INFO"
	.sectionflags	@""
	.align	4


	//----- nvinfo : EIATTR_CUDA_API_VERSION
	.align		4
        /*0000*/ 	.byte	0x04, 0x37
        /*0002*/ 	.short	(.L_7 - .L_6)
.L_6:
        /*0004*/ 	.word	0x00000082


	//----- nvinfo : EIATTR_KPARAM_INFO
	.align		4
.L_7:
        /*0008*/ 	.byte	0x04, 0x17
        /*000a*/ 	.short	(.L_9 - .L_8)
.L_8:
        /*000c*/ 	.word	0x00000000
        /*0010*/ 	.short	0x000d
        /*0012*/ 	.short	0x0048
        /*0014*/ 	.byte	0x00, 0xf4, 0x21, 0x00


	//----- nvinfo : EIATTR_KPARAM_INFO
	.align		4
.L_9:
        /*0018*/ 	.byte	0x04, 0x17
        /*001a*/ 	.short	(.L_11 - .L_10)
.L_10:
        /*001c*/ 	.word	0x00000000
        /*0020*/ 	.short	0x000c
        /*0022*/ 	.short	0x0040
        /*0024*/ 	.byte	0x00, 0xf4, 0x21, 0x00


	//----- nvinfo : EIATTR_KPARAM_INFO
	.align		4
.L_11:
        /*0028*/ 	.byte	0x04, 0x17
        /*002a*/ 	.short	(.L_13 - .L_12)
.L_12:
        /*002c*/ 	.word	0x00000000
        /*0030*/ 	.short	0x000b
        /*0032*/ 	.short	0x0038
        /*0034*/ 	.byte	0x00, 0xf0, 0x11, 0x00


	//----- nvinfo : EIATTR_KPARAM_INFO
	.align		4
.L_13:
        /*0038*/ 	.byte	0x04, 0x17
        /*003a*/ 	.short	(.L_15 - .L_14)
.L_14:
        /*003c*/ 	.word	0x00000000
        /*0040*/ 	.short	0x000a
        /*0042*/ 	.short	0x0034
        /*0044*/ 	.byte	0x00, 0xf0, 0x11, 0x00


	//----- nvinfo : EIATTR_KPARAM_INFO
	.align		4
.L_15:
        /*0048*/ 	.byte	0x04, 0x17
        /*004a*/ 	.short	(.L_17 - .L_16)
.L_16:
        /*004c*/ 	.word	0x00000000
        /*0050*/ 	.short	0x0009
        /*0052*/ 	.short	0x0030
        /*0054*/ 	.byte	0x00, 0xf0, 0x11, 0x00


	//----- nvinfo : EIATTR_KPARAM_INFO
	.align		4
.L_17:
        /*0058*/ 	.byte	0x04, 0x17
        /*005a*/ 	.short	(.L_19 - .L_18)
.L_18:
        /*005c*/ 	.word	0x00000000
        /*0060*/ 	.short	0x0008
        /*0062*/ 	.short	0x002c
        /*0064*/ 	.byte	0x00, 0xf0, 0x11, 0x00


	//----- nvinfo : EIATTR_KPARAM_INFO
	.align		4
.L_19:
        /*0068*/ 	.byte	0x04, 0x17
        /*006a*/ 	.short	(.L_21 - .L_20)
.L_20:
        /*006c*/ 	.word	0x00000000
        /*0070*/ 	.short	0x0007
        /*0072*/ 	.short	0x0028
        /*0074*/ 	.byte	0x00, 0xf0, 0x11, 0x00


	//----- nvinfo : EIATTR_KPARAM_INFO
	.align		4
.L_21:
        /*0078*/ 	.byte	0x04, 0x17
        /*007a*/ 	.short	(.L_23 - .L_22)
.L_22:
        /*007c*/ 	.word	0x00000000
        /*0080*/ 	.short	0x0006
        /*0082*/ 	.short	0x0024
        /*0084*/ 	.byte	0x00, 0xf0, 0x11, 0x00


	//----- nvinfo : EIATTR_KPARAM_INFO
	.align		4
.L_23:
        /*0088*/ 	.byte	0x04, 0x17
        /*008a*/ 	.short	(.L_25 - .L_24)
.L_24:
        /*008c*/ 	.word	0x00000000
        /*0090*/ 	.short	0x0005
        /*0092*/ 	.short	0x0020
        /*0094*/ 	.byte	0x00, 0xf0, 0x11, 0x00


	//----- nvinfo : EIATTR_KPARAM_INFO
	.align		4
.L_25:
        /*0098*/ 	.byte	0x04, 0x17
        /*009a*/ 	.short	(.L_27 - .L_26)
.L_26:
        /*009c*/ 	.word	0x00000000
        /*00a0*/ 	.short	0x0004
        /*00a2*/ 	.short	0x001c
        /*00a4*/ 	.byte	0x00, 0xf0, 0x11, 0x00


	//----- nvinfo : EIATTR_KPARAM_INFO
	.align		4
.L_27:
        /*00a8*/ 	.byte	0x04, 0x17
        /*00aa*/ 	.short	(.L_29 - .L_28)
.L_28:
        /*00ac*/ 	.word	0x00000000
        /*00b0*/ 	.short	0x0003
        /*00b2*/ 	.short	0x0018
        /*00b4*/ 	.byte	0x00, 0xf0, 0x11, 0x00


	//----- nvinfo : EIATTR_KPARAM_INFO
	.align		4
.L_29:
        /*00b8*/ 	.byte	0x04, 0x17
        /*00ba*/ 	.short	(.L_31 - .L_30)
.L_30:
        /*00bc*/ 	.word	0x00000000
        /*00c0*/ 	.short	0x0002
        /*00c2*/ 	.short	0x0010
        /*00c4*/ 	.byte	0x00, 0xf4, 0x21, 0x00


	//----- nvinfo : EIATTR_KPARAM_INFO
	.align		4
.L_31:
        /*00c8*/ 	.byte	0x04, 0x17
        /*00ca*/ 	.short	(.L_33 - .L_32)
.L_32:
        /*00cc*/ 	.word	0x00000000
        /*00d0*/ 	.short	0x0001
        /*00d2*/ 	.short	0x0008
        /*00d4*/ 	.byte	0x00, 0xf4, 0x21, 0x00


	//----- nvinfo : EIATTR_KPARAM_INFO
	.align		4
.L_33:
        /*00d8*/ 	.byte	0x04, 0x17
        /*00da*/ 	.short	(.L_35 - .L_34)
.L_34:
        /*00dc*/ 	.word	0x00000000
        /*00e0*/ 	.short	0x0000
        /*00e2*/ 	.short	0x0000
        /*00e4*/ 	.byte	0x00, 0xf4, 0x21, 0x00


	//----- nvinfo : EIATTR_EXPLICIT_CLUSTER
	.align		4
.L_35:
        /*00e8*/ 	.byte	0x01, 0x3e
	.zero		2


	//----- nvinfo : EIATTR_CTA_PER_CLUSTER
	.align		4
        /*00ec*/ 	.byte	0x04, 0x3d
        /*00ee*/ 	.short	(.L_37 - .L_36)
.L_36:
        /*00f0*/ 	.word	0x00000004
        /*00f4*/ 	.word	0x00000001
        /*00f8*/ 	.word	0x00000001


	//----- nvinfo : EIATTR_SPARSE_MMA_MASK
	.align		4
.L_37:
        /*00fc*/ 	.byte	0x03, 0x50
        /*00fe*/ 	.short	0x0000


	//----- nvinfo : EIATTR_MAXREG_COUNT
	.align		4
        /*0100*/ 	.byte	0x03, 0x1b
        /*0102*/ 	.short	0x00ff


	//----- nvinfo : EIATTR_NUM_BARRIERS
	.align		4
        /*0104*/ 	.byte	0x02, 0x4c
        /*0106*/ 	.byte	0x01
	.zero		1


	//----- nvinfo : EIATTR_MERCURY_ISA_VERSION
	.align		4
        /*0108*/ 	.byte	0x03, 0x5f
        /*010a*/ 	.short	0x0101


	//----- nvinfo : EIATTR_EXIT_INSTR_OFFSETS
	.align		4
        /*010c*/ 	.byte	0x04, 0x1c
        /*010e*/ 	.short	(.L_39 - .L_38)


	//   ....[0]....
.L_38:
        /*0110*/ 	.word	0x00006ba0


	//   ....[1]....
        /*0114*/ 	.word	0x00006bc0


	//----- nvinfo : EIATTR_REQNTID
	.align		4
.L_39:
        /*0118*/ 	.byte	0x04, 0x10
        /*011a*/ 	.short	(.L_41 - .L_40)
.L_40:
        /*011c*/ 	.word	0x00000080
        /*0120*/ 	.word	0x00000001
        /*0124*/ 	.word	0x00000001


	//----- nvinfo : EIATTR_CBANK_PARAM_SIZE
	.align		4
.L_41:
        /*0128*/ 	.byte	0x03, 0x19
        /*012a*/ 	.short	0x0050


	//----- nvinfo : EIATTR_PARAM_CBANK
	.align		4
        /*012c*/ 	.byte	0x04, 0x0a
        /*012e*/ 	.short	(.L_43 - .L_42)
	.align		4
.L_42:
        /*0130*/ 	.word	index@(.nv.constant0.matmul_kernel)
        /*0134*/ 	.short	0x0210
        /*0136*/ 	.short	0x0050


	//----- nvinfo : EIATTR_SW_WAR
	.align		4
.L_43:
        /*0138*/ 	.byte	0x04, 0x36
        /*013a*/ 	.short	(.L_45 - .L_44)
.L_44:
        /*013c*/ 	.word	0x00000008
.L_45:


//--------------------- .nv.callgraph             --------------------------
	.section	.nv.callgraph,"",@"SHT_CUDA_CALLGRAPH"
	.align	4
	.sectionentsize	8
	.align		4
        /*0000*/ 	.word	0x00000000
	.align		4
        /*0004*/ 	.word	0xffffffff
	.align		4
        /*0008*/ 	.word	0x00000000
	.align		4
        /*000c*/ 	.word	0xfffffffe
	.align		4
        /*0010*/ 	.word	0x00000000
	.align		4
        /*0014*/ 	.word	0xfffffffd
	.align		4
        /*0018*/ 	.word	0x00000000
	.align		4
        /*001c*/ 	.word	0xfffffffc


//--------------------- .text.matmul_kernel       --------------------------
	.section	.text.matmul_kernel,"ax",@progbits
	.align	128
        .global         matmul_kernel
        .type           matmul_kernel,@function
        .size           matmul_kernel,(.L_x_4 - matmul_kernel)
        .other          matmul_kernel,@"STO_CUDA_ENTRY STV_DEFAULT"
matmul_kernel:
.text.matmul_kernel:
[----:B------:R-:W0:Y:S08]  /*0000*/  LDC R1, c[0x0][0x28] ;  /* 0x00000a00ff017b82 */ /* 0x000e300000000800 */
[----:B------:R-:W1:Y:S01]  /*0010*/  LDC.64 R30, c[0x0][0x228] ;  /* 0x00008a00ff1e7b82 */ /* 0x000e620000000a00 */
[----:B------:R-:W-:Y:S01]  /*0020*/  ULDC UR18, c[0x0][0x230] ;  /* 0x00008c0000127ab9 */ /* 0x000fe20000000800 */
[----:B------:R-:W-:Y:S01]  /*0030*/  UMOV UR60, 0x400 ;  /* 0x00000400003c7882 */ /* 0x000fe20000000000 */
[----:B------:R-:W-:Y:S01]  /*0040*/  UIADD3 UR18, UR18, 0x7f, URZ ;  /* 0x0000007f12127890 */ /* 0x000fe2000fffe03f */
[----:B------:R-:W-:Y:S01]  /*0050*/  ULDC.64 UR40, c[0x0][0x208] ;  /* 0x0000820000287ab9 */ /* 0x000fe20000000a00 */
[----:B------:R-:W-:-:S02]  /*0060*/  ULDC UR59, c[0x0][0x230] ;  /* 0x00008c00003b7ab9 */ /* 0x000fc40000000800 */
[----:B------:R-:W-:Y:S01]  /*0070*/  UISETP.GT.AND UP0, UPT, UR18, 0x7f, UPT ;  /* 0x0000007f1200788c */ /* 0x000fe2000bf04270 */
[----:B------:R-:W2:Y:S08]  /*0080*/  S2UR UR4, SR_CTAID.X ;  /* 0x00000000000479c3 */ /* 0x000eb00000002500 */
[----:B------:R-:W3:Y:S01]  /*0090*/  S2UR UR5, SR_CgaCtaId ;  /* 0x00000000000579c3 */ /* 0x000ee20000008800 */
[----:B-1----:R-:W-:-:S05]  /*00a0*/  VIADD R0, R31, 0x7f ;  /* 0x0000007f1f007836 */ /* 0x002fca0000000000 */
[----:B------:R-:W-:Y:S02]  /*00b0*/  SHF.R.S32.HI R3, RZ, 0x1f, R0 ;  /* 0x0000001fff037819 */ /* 0x000fe40000011400 */
[----:B--2---:R-:W-:Y:S01]  /*00c0*/  I2FP.F32.U32 R5, UR4 ;  /* 0x0000000400057c45 */ /* 0x004fe20008201000 */
[----:B------:R-:W-:Y:S01]  /*00d0*/  ULDC UR4, c[0x0][0x150] ;  /* 0x0000540000047ab9 */ /* 0x000fe20000000800 */
[----:B------:R-:W-:-:S03]  /*00e0*/  LEA.HI R3, R3, R0, RZ, 0x7 ;  /* 0x0000000003037211 */ /* 0x000fc600078f38ff */
[----:B------:R-:W-:Y:S01]  /*00f0*/  FMUL R5, R5, UR4 ;  /* 0x0000000405057c20 */ /* 0x000fe20008400000 */
[----:B------:R-:W-:Y:S01]  /*0100*/  SHF.R.S32.HI R3, RZ, 0x7, R3 ;  /* 0x00000007ff037819 */ /* 0x000fe20000011403 */
[----:B---3--:R-:W-:Y:S02]  /*0110*/  USHF.L.U32 UR4, UR5, 0x5, URZ ;  /* 0x0000000505047899 */ /* 0x008fe4000800063f */
[----:B------:R-:W-:Y:S02]  /*0120*/  ULEA UR60, UR5, UR60, 0x18 ;  /* 0x0000003c053c7291 */ /* 0x000fe4000f8ec03f */
[----:B------:R-:W-:Y:S01]  /*0130*/  IMAD.SHL.U32 R4, R3, 0x8, RZ ;  /* 0x0000000803047824 */ /* 0x000fe200078e00ff */
[----:B------:R-:W1:Y:S01]  /*0140*/  F2I.U32.TRUNC.NTZ R5, R5 ;  /* 0x0000000500057305 */ /* 0x000e62000020f000 */
[----:B------:R-:W-:-:S03]  /*0150*/  ULOP3.LUT UR4, UR4, 0x60, URZ, 0xc0, !UPT ;  /* 0x0000006004047892 */ /* 0x000fc6000f8ec03f */
[----:B------:R-:W-:-:S04]  /*0160*/  IABS R7, R4 ;  /* 0x0000000400077213 */ /* 0x000fc80000000000 */
[----:B------:R-:W2:Y:S01]  /*0170*/  I2F.RP R0, R7 ;  /* 0x0000000700007306 */ /* 0x000ea20000209400 */
[----:B-1----:R-:W-:-:S07]  /*0180*/  IABS R11, R5 ;  /* 0x00000005000b7213 */ /* 0x002fce0000000000 */
[----:B--2---:R-:W1:Y:S02]  /*0190*/  MUFU.RCP R0, R0 ;  /* 0x0000000000007308 */ /* 0x004e640000001000 */
[----:B-1----:R-:W-:Y:S01]  /*01a0*/  VIADD R2, R0, 0xffffffe ;  /* 0x0ffffffe00027836 */ /* 0x002fe20000000000 */
[----:B------:R-:W-:-:S05]  /*01b0*/  IABS R0, R4 ;  /* 0x0000000400007213 */ /* 0x000fca0000000000 */
[----:B------:R1:W2:Y:S01]  /*01c0*/  F2I.FTZ.U32.TRUNC.NTZ R3, R2 ;  /* 0x0000000200037305 */ /* 0x0002a2000021f000 */
[----:B------:R-:W-:Y:S02]  /*01d0*/  IMAD.MOV R0, RZ, RZ, -R0 ;  /* 0x000000ffff007224 */ /* 0x000fe400078e0a00 */
[----:B-1----:R-:W-:Y:S02]  /*01e0*/  IMAD.MOV.U32 R2, RZ, RZ, RZ ;  /* 0x000000ffff027224 */ /* 0x002fe400078e00ff */
[----:B--2---:R-:W-:-:S04]  /*01f0*/  IMAD.MOV R6, RZ, RZ, -R3 ;  /* 0x000000ffff067224 */ /* 0x004fc800078e0a03 */
[----:B------:R-:W-:-:S04]  /*0200*/  IMAD R9, R6, R7, RZ ;  /* 0x0000000706097224 */ /* 0x000fc800078e02ff */
[----:B------:R-:W-:-:S06]  /*0210*/  IMAD.HI.U32 R2, R3, R9, R2 ;  /* 0x0000000903027227 */ /* 0x000fcc00078e0002 */
[----:B------:R-:W-:-:S04]  /*0220*/  IMAD.HI.U32 R2, R2, R11, RZ ;  /* 0x0000000b02027227 */ /* 0x000fc800078e00ff */
[----:B------:R-:W-:-:S05]  /*0230*/  IMAD R0, R2, R0, R11 ;  /* 0x0000000002007224 */ /* 0x000fca00078e020b */
[----:B------:R-:W-:-:S13]  /*0240*/  ISETP.GT.U32.AND P1, PT, R7, R0, PT ;  /* 0x000000000700720c */ /* 0x000fda0003f24070 */
[----:B------:R-:W-:Y:S02]  /*0250*/  @!P1 IMAD.IADD R0, R0, 0x1, -R7 ;  /* 0x0000000100009824 */ /* 0x000fe400078e0a07 */
[----:B------:R-:W-:Y:S01]  /*0260*/  @!P1 VIADD R2, R2, 0x1 ;  /* 0x0000000102029836 */ /* 0x000fe20000000000 */
[----:B------:R-:W-:Y:S02]  /*0270*/  ISETP.NE.AND P1, PT, R4, RZ, PT ;  /* 0x000000ff0400720c */ /* 0x000fe40003f25270 */
[----:B------:R-:W-:Y:S02]  /*0280*/  ISETP.GE.U32.AND P0, PT, R0, R7, PT ;  /* 0x000000070000720c */ /* 0x000fe40003f06070 */
[----:B------:R-:W-:-:S04]  /*0290*/  LOP3.LUT R0, R5, R4, RZ, 0x3c, !PT ;  /* 0x0000000405007212 */ /* 0x000fc800078e3cff */
[----:B------:R-:W-:Y:S01]  /*02a0*/  ISETP.GE.AND P2, PT, R0, RZ, PT ;  /* 0x000000ff0000720c */ /* 0x000fe20003f46270 */
[----:B------:R-:W-:-:S05]  /*02b0*/  VIADD R0, R30, 0x3f ;  /* 0x0000003f1e007836 */ /* 0x000fca0000000000 */
[----:B------:R-:W-:Y:S01]  /*02c0*/  SHF.R.S32.HI R3, RZ, 0x1f, R0 ;  /* 0x0000001fff037819 */ /* 0x000fe20000011400 */
[----:B------:R-:W-:-:S03]  /*02d0*/  @P0 VIADD R2, R2, 0x1 ;  /* 0x0000000102020836 */ /* 0x000fc60000000000 */
[----:B------:R-:W-:-:S03]  /*02e0*/  LEA.HI R3, R3, R0, RZ, 0x6 ;  /* 0x0000000003037211 */ /* 0x000fc600078f30ff */
[----:B------:R-:W-:Y:S01]  /*02f0*/  @!P2 IMAD.MOV R2, RZ, RZ, -R2 ;  /* 0x000000ffff02a224 */ /* 0x000fe200078e0a02 */
[----:B------:R-:W-:-:S05]  /*0300*/  @!P1 LOP3.LUT R2, RZ, R4, RZ, 0x33, !PT ;  /* 0x00000004ff029212 */ /* 0x000fca00078e33ff */
[----:B------:R-:W-:Y:S02]  /*0310*/  IMAD.SHL.U32 R6, R2, 0x8, RZ ;  /* 0x0000000802067824 */ /* 0x000fe400078e00ff */
[----:B------:R-:W-:-:S03]  /*0320*/  IMAD.MOV R2, RZ, RZ, -R2 ;  /* 0x000000ffff027224 */ /* 0x000fc600078e0a02 */
[----:B------:R-:W-:Y:S01]  /*0330*/  LEA.HI.SX32 R3, R3, -R6, 0x1a ;  /* 0x8000000603037211 */ /* 0x000fe200078fd2ff */
[----:B------:R-:W-:-:S03]  /*0340*/  IMAD R4, R4, R2, R5 ;  /* 0x0000000204047224 */ /* 0x000fc600078e0205 */
[----:B------:R-:W-:Y:S02]  /*0350*/  VIMNMX R11, R3, 0x8, PT ;  /* 0x00000008030b7848 */ /* 0x000fe40003fe0100 */
[----:B------:R-:W-:Y:S02]  /*0360*/  IABS R9, R4 ;  /* 0x0000000400097213 */ /* 0x000fe40000000000 */
[----:B------:R-:W-:-:S04]  /*0370*/  IABS R7, R11 ;  /* 0x0000000b00077213 */ /* 0x000fc80000000000 */
[----:B------:R-:W1:Y:S08]  /*0380*/  I2F.RP R0, R7 ;  /* 0x0000000700007306 */ /* 0x000e700000209400 */
[----:B-1----:R-:W1:Y:S02]  /*0390*/  MUFU.RCP R0, R0 ;  /* 0x0000000000007308 */ /* 0x002e640000001000 */
[----:B-1----:R-:W-:-:S06]  /*03a0*/  VIADD R3, R0, 0xffffffe ;  /* 0x0ffffffe00037836 */ /* 0x002fcc0000000000 */
[----:B------:R-:W1:Y:S02]  /*03b0*/  F2I.FTZ.U32.TRUNC.NTZ R3, R3 ;  /* 0x0000000300037305 */ /* 0x000e64000021f000 */
[----:B-1----:R-:W-:-:S04]  /*03c0*/  IMAD.MOV R8, RZ, RZ, -R3 ;  /* 0x000000ffff087224 */ /* 0x002fc800078e0a03 */
[----:B------:R-:W-:Y:S01]  /*03d0*/  IMAD.MOV.U32 R2, RZ, RZ, R8 ;  /* 0x000000ffff027224 */ /* 0x000fe200078e0008 */
[----:B------:R-:W-:-:S03]  /*03e0*/  IABS R8, R11 ;  /* 0x0000000b00087213 */ /* 0x000fc60000000000 */
[----:B------:R-:W-:Y:S02]  /*03f0*/  IMAD R5, R2, R7, RZ ;  /* 0x0000000702057224 */ /* 0x000fe400078e02ff */
[----:B------:R-:W-:Y:S02]  /*0400*/  IMAD.MOV.U32 R2, RZ, RZ, RZ ;  /* 0x000000ffff027224 */ /* 0x000fe400078e00ff */
[----:B------:R-:W-:Y:S02]  /*0410*/  IMAD.MOV R0, RZ, RZ, -R8 ;  /* 0x000000ffff007224 */ /* 0x000fe400078e0a08 */
[----:B------:R-:W-:Y:S01]  /*0420*/  IMAD.HI.U32 R2, R3, R5, R2 ;  /* 0x0000000503027227 */ /* 0x000fe200078e0002 */
[----:B------:R-:W-:-:S04]  /*0430*/  LOP3.LUT R3, R4, R11, RZ, 0x3c, !PT ;  /* 0x0000000b04037212 */ /* 0x000fc800078e3cff */
[----:B------:R-:W-:Y:S01]  /*0440*/  ISETP.GE.AND P2, PT, R3, RZ, PT ;  /* 0x000000ff0300720c */ /* 0x000fe20003f46270 */
[----:B------:R-:W-:-:S04]  /*0450*/  IMAD.HI.U32 R2, R2, R9, RZ ;  /* 0x0000000902027227 */ /* 0x000fc800078e00ff */
[----:B------:R-:W-:-:S05]  /*0460*/  IMAD R0, R2, R0, R9 ;  /* 0x0000000002007224 */ /* 0x000fca00078e0209 */
[----:B------:R-:W-:-:S13]  /*0470*/  ISETP.GT.U32.AND P1, PT, R7, R0, PT ;  /* 0x000000000700720c */ /* 0x000fda0003f24070 */
[----:B------:R-:W-:Y:S02]  /*0480*/  @!P1 IMAD.IADD R0, R0, 0x1, -R7 ;  /* 0x0000000100009824 */ /* 0x000fe400078e0a07 */
[----:B------:R-:W-:Y:S01]  /*0490*/  @!P1 VIADD R2, R2, 0x1 ;  /* 0x0000000102029836 */ /* 0x000fe20000000000 */
[----:B------:R-:W-:Y:S02]  /*04a0*/  ISETP.NE.AND P1, PT, R11, RZ, PT ;  /* 0x000000ff0b00720c */ /* 0x000fe40003f25270 */
[----:B------:R-:W-:Y:S02]  /*04b0*/  ISETP.GE.U32.AND P0, PT, R0, R7, PT ;  /* 0x000000070000720c */ /* 0x000fe40003f06070 */
[----:B------:R-:W1:Y:S11]  /*04c0*/  S2R R0, SR_TID.X ;  /* 0x0000000000007919 */ /* 0x000e760000002100 */
[----:B------:R-:W-:Y:S01]  /*04d0*/  @P0 VIADD R2, R2, 0x1 ;  /* 0x0000000102020836 */ /* 0x000fe20000000000 */
[----:B------:R-:W-:-:S03]  /*04e0*/  PLOP3.LUT P0, PT, PT, PT, UP0, 0x80, 0x0 ;  /* 0x000000000000781c */ /* 0x000fc60003f0f008 */
[----:B------:R-:W-:-:S04]  /*04f0*/  IMAD.MOV.U32 R5, RZ, RZ, R2 ;  /* 0x000000ffff057224 */ /* 0x000fc800078e0002 */
[----:B------:R-:W-:Y:S01]  /*0500*/  @!P2 IMAD.MOV R5, RZ, RZ, -R5 ;  /* 0x000000ffff05a224 */ /* 0x000fe200078e0a05 */
[----:B------:R-:W-:-:S05]  /*0510*/  @!P1 LOP3.LUT R5, RZ, R11, RZ, 0x33, !PT ;  /* 0x0000000bff059212 */ /* 0x000fca00078e33ff */
[----:B------:R-:W-:Y:S02]  /*0520*/  IMAD.MOV R2, RZ, RZ, -R5 ;  /* 0x000000ffff027224 */ /* 0x000fe400078e0a05 */
[----:B------:R-:W-:Y:S02]  /*0530*/  IMAD.SHL.U32 R5, R5, 0x80, RZ ;  /* 0x0000008005057824 */ /* 0x000fe400078e00ff */
[----:B------:R-:W-:Y:S01]  /*0540*/  IMAD R2, R11, R2, R4 ;  /* 0x000000020b027224 */ /* 0x000fe200078e0204 */
[----:B-1----:R-:W-:-:S03]  /*0550*/  LOP3.LUT R3, R0, 0x3f, RZ, 0xc0, !PT ;  /* 0x0000003f00037812 */ /* 0x002fc600078ec0ff */
[----:B------:R-:W-:Y:S01]  /*0560*/  IMAD.IADD R2, R6, 0x1, R2 ;  /* 0x0000000106027824 */ /* 0x000fe200078e0202 */
[----:B------:R-:W-:-:S03]  /*0570*/  SHF.R.U32.HI R4, RZ, 0x6, R0 ;  /* 0x00000006ff047819 */ /* 0x000fc60000011600 */
[----:B------:R-:W-:Y:S01]  /*0580*/  IMAD R2, R2, 0x40, R3 ;  /* 0x0000004002027824 */ /* 0x000fe200078e0203 */
[----:B------:R-:W-:Y:S02]  /*0590*/  LOP3.LUT R3, R0, 0x7f, RZ, 0xc0, !PT ;  /* 0x0000007f00037812 */ /* 0x000fe400078ec0ff */
[----:B------:R-:W-:Y:S01]  /*05a0*/  SGXT.U32 R4, R4, 0x1 ;  /* 0x000000010404781a */ /* 0x000fe20000000000 */
[----:B0-----:R-:W-:Y:S06]  /*05b0*/  @P0 BRA `(.L_x_0) ;  /* 0x0000000000300947 */ /* 0x001fec0003800000 */
[C---:B------:R-:W-:Y:S01]  /*05c0*/  IMAD.SHL.U32 R23, R0.reuse, 0x10, RZ ;  /* 0x0000001000177824 */ /* 0x040fe200078e00ff */
[----:B------:R-:W-:Y:S01]  /*05d0*/  CS2R R24, SRZ ;  /* 0x0000000000187805 */ /* 0x000fe2000001ff00 */
[----:B------:R-:W-:Y:S01]  /*05e0*/  IMAD.SHL.U32 R6, R0, 0x80, RZ ;  /* 0x0000008000067824 */ /* 0x000fe200078e00ff */
[----:B------:R-:W-:Y:S02]  /*05f0*/  CS2R R26, SRZ ;  /* 0x00000000001a7805 */ /* 0x000fe4000001ff00 */
[----:B------:R-:W-:Y:S02]  /*0600*/  CS2R R28, SRZ ;  /* 0x00000000001c7805 */ /* 0x000fe4000001ff00 */
[----:B------:R-:W-:Y:S02]  /*0610*/  CS2R R30, SRZ ;  /* 0x00000000001e7805 */ /* 0x000fe4000001ff00 */
[----:B------:R-:W-:Y:S02]  /*0620*/  CS2R R32, SRZ ;  /* 0x0000000000207805 */ /* 0x000fe4000001ff00 */
[----:B------:R-:W-:-:S02]  /*0630*/  CS2R R34, SRZ ;  /* 0x0000000000227805 */ /* 0x000fc4000001ff00 */
[----:B------:R-:W-:Y:S02]  /*0640*/  CS2R R36, SRZ ;  /* 0x0000000000247805 */ /* 0x000fe4000001ff00 */
[----:B------:R-:W-:Y:S02]  /*0650*/  CS2R R38, SRZ ;  /* 0x0000000000267805 */ /* 0x000fe4000001ff00 */
[----:B------:R-:W-:Y:S01]  /*0660*/  LOP3.LUT R23, R23, 0x70, RZ, 0xc0, !PT ;  /* 0x0000007017177812 */ /* 0x000fe200078ec0ff */
[----:B------:R-:W-:Y:S06]  /*0670*/  BRA `(.L_x_1) ;  /* 0x0000005800887947 */ /* 0x000fec0003800000 */
.L_x_0:
[----:B------:R-:W-:Y:S01]  /*0680*/  IABS R48, R31 ;  /* 0x0000001f00307213 */ /* 0x000fe20000000000 */
[----:B------:R-:W-:Y:S01]  /*0690*/  UIADD3 UR19, UR60, 0x2000, URZ ;  /* 0x000020003c137890 */ /* 0x000fe2000fffe03f */
[----:B------:R-:W-:Y:S01]  /*06a0*/  LOP3.LUT R52, R5, UR4, RZ, 0xfc, !PT ;  /* 0x0000000405347c12 */ /* 0x000fe2000f8efcff */
[----:B------:R-:W-:Y:S01]  /*06b0*/  ULDC UR4, c[0x0][0x240] ;  /* 0x0000900000047ab9 */ /* 0x000fe20000000800 */
[----:B------:R-:W0:Y:S01]  /*06c0*/  I2F.RP R9, R48 ;  /* 0x0000003000097306 */ /* 0x000e220000209400 */
[----:B------:R-:W-:Y:S01]  /*06d0*/  IABS R45, R30 ;  /* 0x0000001e002d7213 */ /* 0x000fe20000000000 */
[----:B------:R-:W-:Y:S01]  /*06e0*/  USHF.R.U32.HI UR28, URZ, 0x4, UR60 ;  /* 0x000000043f1c7899 */ /* 0x000fe2000801163c */
[C---:B------:R-:W-:Y:S01]  /*06f0*/  LOP3.LUT R8, R52.reuse, 0x1f, RZ, 0xfc, !PT ;  /* 0x0000001f34087812 */ /* 0x040fe200078efcff */
[----:B------:R-:W-:Y:S01]  /*0700*/  USHF.R.U32.HI UR19, URZ, 0x4, UR19 ;  /* 0x000000043f137899 */ /* 0x000fe20008011613 */
[C---:B------:R-:W-:Y:S01]  /*0710*/  LOP3.LUT R10, R52.reuse, 0x1e, RZ, 0xfc, !PT ;  /* 0x0000001e340a7812 */ /* 0x040fe200078efcff */
[----:B------:R-:W-:Y:S01]  /*0720*/  ULDC.64 UR16, c[0x0][0x210] ;  /* 0x0000840000107ab9 */ /* 0x000fe20000000a00 */
[----:B------:R-:W-:Y:S01]  /*0730*/  IABS R12, R8 ;  /* 0x00000008000c7213 */ /* 0x000fe20000000000 */
[----:B------:R-:W-:Y:S01]  /*0740*/  USGXT.U32 UR28, UR28, 0xe ;  /* 0x0000000e1c1c789a */ /* 0x000fe20008000000 */
[----:B------:R-:W-:Y:S01]  /*0750*/  IABS R13, R10 ;  /* 0x0000000a000d7213 */ /* 0x000fe20000000000 */
[----:B------:R-:W-:Y:S01]  /*0760*/  USGXT.U32 UR30, UR19, 0xe ;  /* 0x0000000e131e789a */ /* 0x000fe20008000000 */
[----:B------:R-:W-:Y:S01]  /*0770*/  LOP3.LUT R16, R52, 0x1c, RZ, 0xfc, !PT ;  /* 0x0000001c34107812 */ /* 0x000fe200078efcff */
[----:B------:R-:W-:Y:S01]  /*0780*/  UIADD3 UR19, UP0, UR28, 0x2, URZ ;  /* 0x000000021c137890 */ /* 0x000fe2000ff1e03f */
[----:B------:R-:W-:Y:S01]  /*0790*/  ISETP.GE.AND P3, PT, R10, RZ, PT ;  /* 0x000000ff0a00720c */ /* 0x000fe20003f66270 */
[----:B------:R-:W-:Y:S01]  /*07a0*/  UIADD3 UR22, UP1, UR30, 0x2, URZ ;  /* 0x000000021e167890 */ /* 0x000fe2000ff3e03f */
[----:B0-----:R-:W0:Y:S01]  /*07b0*/  MUFU.RCP R9, R9 ;  /* 0x0000000900097308 */ /* 0x001e220000001000 */
[----:B------:R-:W-:Y:S01]  /*07c0*/  IABS R14, R16 ;  /* 0x00000010000e7213 */ /* 0x000fe20000000000 */
[----:B------:R-:W-:Y:S01]  /*07d0*/  ULDC UR20, c[0x0][0x23c] ;  /* 0x00008f0000147ab9 */ /* 0x000fe20000000800 */
[----:B------:R-:W-:Y:S01]  /*07e0*/  LOP3.LUT R15, R52, 0x1d, RZ, 0xfc, !PT ;  /* 0x0000001d340f7812 */ /* 0x000fe200078efcff */
[----:B------:R-:W-:Y:S01]  /*07f0*/  IMAD R123, R3, UR20, RZ ;  /* 0x00000014037b7c24 */ /* 0x000fe2000f8e02ff */
[----:B------:R-:W-:-:S02]  /*0800*/  ISETP.GE.AND P0, PT, R8, RZ, PT ;  /* 0x000000ff0800720c */ /* 0x000fc40003f06270 */
[C---:B------:R-:W-:Y:S02]  /*0810*/  LOP3.LUT R18, R52.reuse, 0x1b, RZ, 0xfc, !PT ;  /* 0x0000001b34127812 */ /* 0x040fe400078efcff */
[C---:B------:R-:W-:Y:S02]  /*0820*/  LOP3.LUT R19, R52.reuse, 0x1a, RZ, 0xfc, !PT ;  /* 0x0000001a34137812 */ /* 0x040fe400078efcff */
[----:B------:R-:W-:Y:S02]  /*0830*/  ISETP.GE.AND P2, PT, R15, RZ, PT ;  /* 0x000000ff0f00720c */ /* 0x000fe40003f46270 */
[C---:B------:R-:W-:Y:S02]  /*0840*/  LOP3.LUT R20, R52.reuse, 0x19, RZ, 0xfc, !PT ;  /* 0x0000001934147812 */ /* 0x040fe400078efcff */
[C---:B------:R-:W-:Y:S01]  /*0850*/  LOP3.LUT R21, R52.reuse, 0x18, RZ, 0xfc, !PT ;  /* 0x0000001834157812 */ /* 0x040fe200078efcff */
[----:B0-----:R-:W-:Y:S01]  /*0860*/  VIADD R6, R9, 0xffffffe ;  /* 0x0ffffffe09067836 */ /* 0x001fe20000000000 */
[----:B------:R-:W-:-:S02]  /*0870*/  LOP3.LUT R23, R52, 0x17, RZ, 0xfc, !PT ;  /* 0x0000001734177812 */ /* 0x000fc400078efcff */
[C---:B------:R-:W-:Y:S01]  /*0880*/  LOP3.LUT R24, R52.reuse, 0x16, RZ, 0xfc, !PT ;  /* 0x0000001634187812 */ /* 0x040fe200078efcff */
[----:B------:R0:W1:Y:S01]  /*0890*/  F2I.FTZ.U32.TRUNC.NTZ R7, R6 ;  /* 0x0000000600077305 */ /* 0x000062000021f000 */
[C---:B------:R-:W-:Y:S02]  /*08a0*/  LOP3.LUT R25, R52.reuse, 0x15, RZ, 0xfc, !PT ;  /* 0x0000001534197812 */ /* 0x040fe400078efcff */
[C---:B------:R-:W-:Y:S02]  /*08b0*/  LOP3.LUT R26, R52.reuse, 0x14, RZ, 0xfc, !PT ;  /* 0x00000014341a7812 */ /* 0x040fe400078efcff */
[C---:B------:R-:W-:Y:S02]  /*08c0*/  LOP3.LUT R27, R52.reuse, 0x13, RZ, 0xfc, !PT ;  /* 0x00000013341b7812 */ /* 0x040fe400078efcff */
[----:B------:R-:W-:Y:S01]  /*08d0*/  IABS R22, R26 ;  /* 0x0000001a00167213 */ /* 0x000fe20000000000 */
[----:B0-----:R-:W-:Y:S01]  /*08e0*/  IMAD.MOV.U32 R6, RZ, RZ, RZ ;  /* 0x000000ffff067224 */ /* 0x001fe200078e00ff */
[----:B------:R-:W-:-:S02]  /*08f0*/  LOP3.LUT R33, R52, 0x10, RZ, 0xfc, !PT ;  /* 0x0000001034217812 */ /* 0x000fc400078efcff */
[C---:B------:R-:W-:Y:S02]  /*0900*/  LOP3.LUT R34, R52.reuse, 0xf, RZ, 0xfc, !PT ;  /* 0x0000000f34227812 */ /* 0x040fe400078efcff */
[C---:B------:R-:W-:Y:S01]  /*0910*/  LOP3.LUT R35, R52.reuse, 0xe, RZ, 0xfc, !PT ;  /* 0x0000000e34237812 */ /* 0x040fe200078efcff */
[--C-:B-1----:R-:W-:Y:S01]  /*0920*/  IMAD.MOV R11, RZ, RZ, -R7.reuse ;  /* 0x000000ffff0b7224 */ /* 0x102fe200078e0a07 */
[----:B------:R-:W-:Y:S02]  /*0930*/  IABS R28, R34 ;  /* 0x00000022001c7213 */ /* 0x000fe40000000000 */
[----:B------:R-:W-:Y:S01]  /*0940*/  IABS R29, R35 ;  /* 0x00000023001d7213 */ /* 0x000fe20000000000 */
[----:B------:R-:W-:Y:S01]  /*0950*/  IMAD R11, R11, R48, RZ ;  /* 0x000000300b0b7224 */ /* 0x000fe200078e02ff */
[C---:B------:R-:W-:Y:S02]  /*0960*/  LOP3.LUT R38, R52.reuse, 0xc, RZ, 0xfc, !PT ;  /* 0x0000000c34267812 */ /* 0x040fe400078efcff */
[C---:B------:R-:W-:Y:S01]  /*0970*/  LOP3.LUT R37, R52.reuse, 0xd, RZ, 0xfc, !PT ;  /* 0x0000000d34257812 */ /* 0x040fe200078efcff */
[----:B------:R-:W-:Y:S01]  /*0980*/  IMAD.HI.U32 R9, R7, R11, R6 ;  /* 0x0000000b07097227 */ /* 0x000fe200078e0006 */
[----:B------:R-:W-:-:S02]  /*0990*/  LOP3.LUT R53, R52, 0xb, RZ, 0xfc, !PT ;  /* 0x0000000b34357812 */ /* 0x000fc400078efcff */
[----:B------:R-:W-:Y:S01]  /*09a0*/  IABS R32, R37 ;  /* 0x0000002500207213 */ /* 0x000fe20000000000 */
[----:B------:R-:W-:Y:S01]  /*09b0*/  IMAD.MOV.U32 R11, RZ, RZ, R12 ;  /* 0x000000ffff0b7224 */ /* 0x000fe200078e000c */
[C---:B------:R-:W-:Y:S01]  /*09c0*/  LOP3.LUT R54, R52.reuse, 0xa, RZ, 0xfc, !PT ;  /* 0x0000000a34367812 */ /* 0x040fe200078efcff */
[----:B------:R-:W-:Y:S01]  /*09d0*/  IMAD.MOV.U32 R12, RZ, RZ, R13 ;  /* 0x000000ffff0c7224 */ /* 0x000fe200078e000d */
[----:B------:R-:W-:Y:S01]  /*09e0*/  IABS R13, R15 ;  /* 0x0000000f000d7213 */ /* 0x000fe20000000000 */
[C---:B------:R-:W-:Y:S01]  /*09f0*/  IMAD.HI.U32 R6, R9.reuse, R11, RZ ;  /* 0x0000000b09067227 */ /* 0x040fe200078e00ff */
[----:B------:R-:W-:Y:S02]  /*0a00*/  IABS R15, R19 ;  /* 0x00000013000f7213 */ /* 0x000fe40000000000 */
[C---:B------:R-:W-:Y:S01]  /*0a10*/  LOP3.LUT R55, R52.reuse, 0x9, RZ, 0xfc, !PT ;  /* 0x0000000934377812 */ /* 0x040fe200078efcff */
[----:B------:R-:W-:Y:S01]  /*0a20*/  IMAD.HI.U32 R7, R9, R12, RZ ;  /* 0x0000000c09077227 */ /* 0x000fe200078e00ff */
[----:B------:R-:W-:-:S02]  /*0a30*/  LOP3.LUT R56, R52, 0x8, RZ, 0xfc, !PT ;  /* 0x0000000834387812 */ /* 0x000fc400078efcff */
[C---:B------:R-:W-:Y:S01]  /*0a40*/  LOP3.LUT R58, R52.reuse, 0x4, RZ, 0xfc, !PT ;  /* 0x00000004343a7812 */ /* 0x040fe200078efcff */
[----:B------:R-:W-:Y:S01]  /*0a50*/  IMAD.MOV R7, RZ, RZ, -R7 ;  /* 0x000000ffff077224 */ /* 0x000fe200078e0a07 */
[----:B------:R-:W-:Y:S01]  /*0a60*/  IABS R36, R56 ;  /* 0x0000003800247213 */ /* 0x000fe20000000000 */
[----:B------:R-:W-:Y:S01]  /*0a70*/  IMAD.MOV R6, RZ, RZ, -R6 ;  /* 0x000000ffff067224 */ /* 0x000fe200078e0a06 */
[----:B------:R-:W-:Y:S01]  /*0a80*/  LOP3.LUT R59, R52, 0x3, RZ, 0xfc, !PT ;  /* 0x00000003343b7812 */ /* 0x000fe200078efcff */
[----:B------:R-:W-:Y:S01]  /*0a90*/  IMAD R7, R48, R7, R12 ;  /* 0x0000000730077224 */ /* 0x000fe200078e020c */
[----:B------:R-:W-:Y:S01]  /*0aa0*/  LOP3.LUT R60, R52, 0x2, RZ, 0xfc, !PT ;  /* 0x00000002343c7812 */ /* 0x000fe200078efcff */
[C---:B------:R-:W-:Y:S01]  /*0ab0*/  IMAD R6, R48.reuse, R6, R11 ;  /* 0x0000000630067224 */ /* 0x040fe200078e020b */
[----:B------:R-:W-:Y:S01]  /*0ac0*/  IABS R49, R58 ;  /* 0x0000003a00317213 */ /* 0x000fe20000000000 */
[----:B------:R-:W-:Y:S01]  /*0ad0*/  IMAD.HI.U32 R10, R9, R14, RZ ;  /* 0x0000000e090a7227 */ /* 0x000fe200078e00ff */
[----:B------:R-:W-:-:S02]  /*0ae0*/  ISETP.GT.U32.AND P6, PT, R48, R7, PT ;  /* 0x000000073000720c */ /* 0x000fc40003fc4070 */
[----:B------:R-:W-:Y:S01]  /*0af0*/  ISETP.GT.U32.AND P4, PT, R48, R6, PT ;  /* 0x000000063000720c */ /* 0x000fe20003f84070 */
[----:B------:R-:W-:Y:S01]  /*0b00*/  IMAD.MOV R11, RZ, RZ, -R10 ;  /* 0x000000ffff0b7224 */ /* 0x000fe200078e0a0a */
[C---:B------:R-:W-:Y:S01]  /*0b10*/  LOP3.LUT R57, R52.reuse, 0x5, RZ, 0xfc, !PT ;  /* 0x0000000534397812 */ /* 0x040fe200078efcff */
[----:B------:R-:W-:Y:S01]  /*0b20*/  IMAD.HI.U32 R8, R9, R13, RZ ;  /* 0x0000000d09087227 */ /* 0x000fe200078e00ff */
[----:B------:R-:W-:Y:S02]  /*0b30*/  LOP3.LUT R61, R52, 0x1, RZ, 0xfc, !PT ;  /* 0x00000001343d7812 */ /* 0x000fe400078efcff */
[----:B------:R-:W-:Y:S01]  /*0b40*/  IABS R46, R57 ;  /* 0x00000039002e7213 */ /* 0x000fe20000000000 */
[C---:B------:R-:W-:Y:S01]  /*0b50*/  IMAD R11, R48.reuse, R11, R14 ;  /* 0x0000000b300b7224 */ /* 0x040fe200078e020e */
[----:B------:R-:W-:Y:S01]  /*0b60*/  IABS R14, R20 ;  /* 0x00000014000e7213 */ /* 0x000fe20000000000 */
[----:B------:R-:W-:Y:S01]  /*0b70*/  IMAD.MOV R8, RZ, RZ, -R8 ;  /* 0x000000ffff087224 */ /* 0x000fe200078e0a08 */
[----:B------:R-:W-:Y:S01]  /*0b80*/  IABS R51, R52 ;  /* 0x0000003400337213 */ /* 0x000fe20000000000 */
[--C-:B------:R-:W-:Y:S01]  /*0b90*/  @!P6 IMAD.IADD R7, R7, 0x1, -R48.reuse ;  /* 0x000000010707e824 */ /* 0x100fe200078e0a30 */
[----:B------:R-:W-:Y:S01]  /*0ba0*/  ISETP.GT.U32.AND P5, PT, R48, R11, PT ;  /* 0x0000000b3000720c */ /* 0x000fe20003fa4070 */
[----:B------:R-:W-:Y:S01]  /*0bb0*/  @!P4 IMAD.IADD R6, R6, 0x1, -R48 ;  /* 0x000000010606c824 */ /* 0x000fe200078e0a30 */
[----:B------:R-:W-:Y:S01]  /*0bc0*/  LEA.HI R124, R0, 0x7e, RZ, 0x1a ;  /* 0x0000007e007c7811 */ /* 0x000fe200078fd0ff */
[C---:B------:R-:W-:Y:S01]  /*0bd0*/  IMAD R8, R48.reuse, R8, R13 ;  /* 0x0000000830087224 */ /* 0x040fe200078e020d */
[----:B------:R-:W-:Y:S01]  /*0be0*/  ISETP.GT.U32.AND P4, PT, R48, R7, PT ;  /* 0x000000073000720c */ /* 0x000fe20003f84070 */
[----:B------:R-:W-:Y:S01]  /*0bf0*/  IMAD.HI.U32 R12, R9, R15, RZ ;  /* 0x0000000f090c7227 */ /* 0x000fe200078e00ff */
[----:B------:R-:W-:-:S02]  /*0c00*/  IABS R13, R18 ;  /* 0x00000012000d7213 */ /* 0x000fc40000000000 */
[C---:B------:R-:W-:Y:S01]  /*0c10*/  ISETP.GT.U32.AND P6, PT, R48.reuse, R6, PT ;  /* 0x000000063000720c */ /* 0x040fe20003fc4070 */
[----:B------:R-:W-:Y:S01]  /*0c20*/  IMAD.MOV R12, RZ, RZ, -R12 ;  /* 0x000000ffff0c7224 */ /* 0x000fe200078e0a0c */
[----:B------:R-:W-:Y:S01]  /*0c30*/  ISETP.GT.U32.AND P1, PT, R48, R8, PT ;  /* 0x000000083000720c */ /* 0x000fe20003f24070 */
[----:B------:R-:W-:Y:S01]  /*0c40*/  IMAD.HI.U32 R10, R9, R13, RZ ;  /* 0x0000000d090a7227 */ /* 0x000fe200078e00ff */
[C---:B------:R-:W-:Y:S02]  /*0c50*/  LEA.HI R125, R0.reuse, 0x6e, RZ, 0x1a ;  /* 0x0000006e007d7811 */ /* 0x040fe400078fd0ff */
[C---:B------:R-:W-:Y:S01]  /*0c60*/  LEA.HI R126, R0.reuse, 0x5e, RZ, 0x1a ;  /* 0x0000005e007e7811 */ /* 0x040fe200078fd0ff */
[----:B------:R-:W-:Y:S01]  /*0c70*/  @!P5 IMAD.IADD R11, R11, 0x1, -R48 ;  /* 0x000000010b0bd824 */ /* 0x000fe200078e0a30 */
[C---:B------:R-:W-:Y:S01]  /*0c80*/  LEA.HI R127, R0.reuse, 0x4e, RZ, 0x1a ;  /* 0x0000004e007f7811 */ /* 0x040fe200078fd0ff */
[----:B------:R-:W-:Y:S01]  /*0c90*/  IMAD.MOV R10, RZ, RZ, -R10 ;  /* 0x000000ffff0a7224 */ /* 0x000fe200078e0a0a */
[----:B------:R-:W-:Y:S01]  /*0ca0*/  LEA.HI R128, R0, 0x3e, RZ, 0x1a ;  /* 0x0000003e00807811 */ /* 0x000fe200078fd0ff */
[----:B------:R-:W-:Y:S01]  /*0cb0*/  @!P4 IMAD.IADD R7, R7, 0x1, -R48 ;  /* 0x000000010707c824 */ /* 0x000fe200078e0a30 */
[C---:B------:R-:W-:Y:S01]  /*0cc0*/  ISETP.GT.U32.AND P4, PT, R48.reuse, R11, PT ;  /* 0x0000000b3000720c */ /* 0x040fe20003f84070 */
[----:B------:R-:W-:Y:S01]  /*0cd0*/  IMAD R13, R48, R10, R13 ;  /* 0x0000000a300d7224 */ /* 0x000fe200078e020d */
[C---:B------:R-:W-:Y:S01]  /*0ce0*/  LEA.HI R129, R0.reuse, 0x2e, RZ, 0x1a ;  /* 0x0000002e00817811 */ /* 0x040fe200078fd0ff */
[----:B------:R-:W-:Y:S01]  /*0cf0*/  IMAD.HI.U32 R10, R9, R14, RZ ;  /* 0x0000000e090a7227 */ /* 0x000fe200078e00ff */
[----:B------:R-:W-:-:S02]  /*0d00*/  LEA.HI R130, R0, 0x1e, RZ, 0x1a ;  /* 0x0000001e00827811 */ /* 0x000fc400078fd0ff */
[----:B------:R-:W-:Y:S01]  /*0d10*/  LEA.HI R131, R0, 0xe, RZ, 0x1a ;  /* 0x0000000e00837811 */ /* 0x000fe200078fd0ff */
[----:B------:R-:W-:Y:S01]  /*0d20*/  IMAD R15, R48, R12, R15 ;  /* 0x0000000c300f7224 */ /* 0x000fe200078e020f */
[----:B------:R-:W-:Y:S01]  /*0d30*/  LOP3.LUT R132, R4, 0x7c, RZ, 0xfc, !PT ;  /* 0x0000007c04847812 */ /* 0x000fe200078efcff */
[--C-:B------:R-:W-:Y:S01]  /*0d40*/  @!P6 IMAD.IADD R6, R6, 0x1, -R48.reuse ;  /* 0x000000010606e824 */ /* 0x100fe200078e0a30 */
[----:B------:R-:W-:Y:S01]  /*0d50*/  ISETP.GT.U32.AND P6, PT, R48, R13, PT ;  /* 0x0000000d3000720c */ /* 0x000fe20003fc4070 */
[----:B------:R-:W-:Y:S01]  /*0d60*/  IMAD.MOV.U32 R12, RZ, RZ, R7 ;  /* 0x000000ffff0c7224 */ /* 0x000fe200078e0007 */
[----:B------:R-:W-:Y:S01]  /*0d70*/  LOP3.LUT R133, R4, 0x7a, RZ, 0xfc, !PT ;  /* 0x0000007a04857812 */ /* 0x000fe200078efcff */
[----:B------:R-:W-:Y:S01]  /*0d80*/  @!P1 IMAD.IADD R8, R8, 0x1, -R48 ;  /* 0x0000000108089824 */ /* 0x000fe200078e0a30 */
[----:B------:R-:W-:Y:S01]  /*0d90*/  ISETP.GE.AND P1, PT, R16, RZ, PT ;  /* 0x000000ff1000720c */ /* 0x000fe20003f26270 */
[----:B------:R-:W-:Y:S01]  /*0da0*/  IMAD.MOV R17, RZ, RZ, -R10 ;  /* 0x000000ffff117224 */ /* 0x000fe200078e0a0a */
[----:B------:R-:W-:Y:S01]  /*0db0*/  IABS R16, R21 ;  /* 0x0000001500107213 */ /* 0x000fe20000000000 */
[----:B------:R-:W-:Y:S01]  /*0dc0*/  IMAD.MOV.U32 R10, RZ, RZ, R6 ;  /* 0x000000ffff0a7224 */ /* 0x000fe200078e0006 */
[C---:B------:R-:W-:Y:S01]  /*0dd0*/  ISETP.GT.U32.AND P5, PT, R48.reuse, R8, PT ;  /* 0x000000083000720c */ /* 0x040fe20003fa4070 */
[----:B------:R-:W-:Y:S01]  /*0de0*/  @!P3 IMAD.MOV R12, RZ, RZ, -R12 ;  /* 0x000000ffff0cb224 */ /* 0x000fe200078e0a0c */
[C---:B------:R-:W-:Y:S01]  /*0df0*/  ISETP.GT.U32.AND P3, PT, R48.reuse, R15, PT ;  /* 0x0000000f3000720c */ /* 0x040fe20003f64070 */
[----:B------:R-:W-:Y:S01]  /*0e00*/  IMAD R6, R48, R17, R14 ;  /* 0x0000001130067224 */ /* 0x000fe200078e020e */
[----:B------:R-:W-:Y:S01]  /*0e10*/  IABS R14, R23 ;  /* 0x00000017000e7213 */ /* 0x000fe20000000000 */
[----:B------:R-:W-:Y:S01]  /*0e20*/  @!P4 IMAD.IADD R11, R11, 0x1, -R48 ;  /* 0x000000010b0bc824 */ /* 0x000fe200078e0a30 */
[----:B------:R-:W-:Y:S01]  /*0e30*/  LOP3.LUT R72, R4, 0x6, RZ, 0xfc, !PT ;  /* 0x0000000604487812 */ /* 0x000fe200078efcff */
[----:B------:R-:W-:Y:S01]  /*0e40*/  IMAD.HI.U32 R7, R9, R16, RZ ;  /* 0x0000001009077227 */ /* 0x000fe200078e00ff */
[----:B------:R-:W-:-:S02]  /*0e50*/  ISETP.GT.U32.AND P4, PT, R48, R6, PT ;  /* 0x000000063000720c */ /* 0x000fc40003f84070 */
[----:B------:R-:W-:Y:S01]  /*0e60*/  LOP3.LUT R74, R4, 0xa, RZ, 0xfc, !PT ;  /* 0x0000000a044a7812 */ /* 0x000fe200078efcff */
[--C-:B------:R-:W-:Y:S01]  /*0e70*/  @!P6 IMAD.IADD R13, R13, 0x1, -R48.reuse ;  /* 0x000000010d0de824 */ /* 0x100fe200078e0a30 */
[----:B------:R-:W-:Y:S01]  /*0e80*/  ISETP.GE.AND P6, PT, R20, RZ, PT ;  /* 0x000000ff1400720c */ /* 0x000fe20003fc6270 */
[----:B------:R-:W-:Y:S01]  /*0e90*/  IMAD.MOV R7, RZ, RZ, -R7 ;  /* 0x000000ffff077224 */ /* 0x000fe200078e0a07 */
[----:B------:R-:W-:Y:S01]  /*0ea0*/  IABS R20, R25 ;  /* 0x0000001900147213 */ /* 0x000fe20000000000 */
[--C-:B------:R-:W-:Y:S01]  /*0eb0*/  @!P3 IMAD.IADD R15, R15, 0x1, -R48.reuse ;  /* 0x000000010f0fb824 */ /* 0x100fe200078e0a30 */
[----:B------:R-:W-:Y:S01]  /*0ec0*/  ISETP.GT.U32.AND P3, PT, R48, R13, PT ;  /* 0x0000000d3000720c */ /* 0x000fe20003f64070 */
[----:B------:R-:W-:Y:S01]  /*0ed0*/  @!P5 IMAD.IADD R8, R8, 0x1, -R48 ;  /* 0x000000010808d824 */ /* 0x000fe200078e0a30 */
[----:B------:R-:W-:Y:S01]  /*0ee0*/  ISETP.GE.AND P5, PT, R19, RZ, PT ;  /* 0x000000ff1300720c */ /* 0x000fe20003fa6270 */
[----:B------:R-:W-:Y:S01]  /*0ef0*/  IMAD R7, R48, R7, R16 ;  /* 0x0000000730077224 */ /* 0x000fe200078e0210 */
[C---:B------:R-:W-:Y:S01]  /*0f00*/  LOP3.LUT R75, R4.reuse, 0xc, RZ, 0xfc, !PT ;  /* 0x0000000c044b7812 */ /* 0x040fe200078efcff */
[----:B------:R-:W-:Y:S01]  /*0f10*/  IMAD.MOV.U32 R16, RZ, RZ, R14 ;  /* 0x000000ffff107224 */ /* 0x000fe200078e000e */
[C---:B------:R-:W-:Y:S01]  /*0f20*/  LOP3.LUT R76, R4.reuse, 0x10, RZ, 0xfc, !PT ;  /* 0x00000010044c7812 */ /* 0x040fe200078efcff */
[----:B------:R-:W-:Y:S01]  /*0f30*/  IMAD.MOV.U32 R14, RZ, RZ, R8 ;  /* 0x000000ffff0e7224 */ /* 0x000fe200078e0008 */
[----:B------:R-:W-:Y:S01]  /*0f40*/  LOP3.LUT R77, R4, 0x12, RZ, 0xfc, !PT ;  /* 0x00000012044d7812 */ /* 0x000fe200078efcff */
[----:B------:R-:W-:Y:S01]  /*0f50*/  @!P4 IMAD.IADD R6, R6, 0x1, -R48 ;  /* 0x000000010606c824 */ /* 0x000fe200078e0a30 */
[----:B------:R-:W-:Y:S01]  /*0f60*/  ISETP.GT.U32.AND P4, PT, R48, R15, PT ;  /* 0x0000000f3000720c */ /* 0x000fe20003f84070 */
[----:B------:R-:W-:Y:S01]  /*0f70*/  IMAD.HI.U32 R8, R9, R16, RZ ;  /* 0x0000001009087227 */ /* 0x000fe200078e00ff */
[----:B------:R-:W-:-:S02]  /*0f80*/  LOP3.LUT R78, R4, 0x14, RZ, 0xfc, !PT ;  /* 0x00000014044e7812 */ /* 0x000fc400078efcff */
[----:B------:R-:W-:Y:S01]  /*0f90*/  LOP3.LUT R79, R4, 0x16, RZ, 0xfc, !PT ;  /* 0x00000016044f7812 */ /* 0x000fe200078efcff */
[----:B------:R-:W-:Y:S01]  /*0fa0*/  @!P2 IMAD.MOV R14, RZ, RZ, -R14 ;  /* 0x000000ffff0ea224 */ /* 0x000fe200078e0a0e */
[----:B------:R-:W-:Y:S01]  /*0fb0*/  ISETP.GT.U32.AND P2, PT, R48, R6, PT ;  /* 0x000000063000720c */ /* 0x000fe20003f44070 */
[----:B------:R-:W-:Y:S01]  /*0fc0*/  IMAD.MOV R17, RZ, RZ, -R8 ;  /* 0x000000ffff117224 */ /* 0x000fe200078e0a08 */
[----:B------:R-:W-:Y:S01]  /*0fd0*/  LOP3.LUT R80, R4, 0x18, RZ, 0xfc, !PT ;  /* 0x0000001804507812 */ /* 0x000fe200078efcff */
[----:B------:R-:W-:Y:S01]  /*0fe0*/  @!P0 IMAD.MOV R10, RZ, RZ, -R10 ;  /* 0x000000ffff0a8224 */ /* 0x000fe200078e0a0a */
[----:B------:R-:W-:Y:S01]  /*0ff0*/  ISETP.GE.AND P0, PT, R18, RZ, PT ;  /* 0x000000ff1200720c */ /* 0x000fe20003f06270 */
[----:B------:R-:W-:Y:S01]  /*1000*/  @!P3 IMAD.IADD R13, R13, 0x1, -R48 ;  /* 0x000000010d0db824 */ /* 0x000fe200078e0a30 */
[----:B------:R-:W-:Y:S01]  /*1010*/  IABS R18, R24 ;  /* 0x0000001800127213 */ /* 0x000fe20000000000 */
[C---:B------:R-:W-:Y:S01]  /*1020*/  IMAD R8, R48.reuse, R17, R16 ;  /* 0x0000001130087224 */ /* 0x040fe200078e0210 */
[----:B------:R-:W-:Y:S01]  /*1030*/  ISETP.GT.U32.AND P3, PT, R48, R7, PT ;  /* 0x000000073000720c */ /* 0x000fe20003f64070 */
[----:B------:R-:W-:Y:S01]  /*1040*/  @!P4 IMAD.IADD R15, R15, 0x1, -R48 ;  /* 0x000000010f0fc824 */ /* 0x000fe200078e0a30 */
[----:B------:R-:W-:Y:S01]  /*1050*/  LOP3.LUT R81, R4, 0x1a, RZ, 0xfc, !PT ;  /* 0x0000001a04517812 */ /* 0x000fe200078efcff */
[----:B------:R-:W-:Y:S01]  /*1060*/  IMAD.HI.U32 R16, R9, R18, RZ ;  /* 0x0000001209107227 */ /* 0x000fe200078e00ff */
[----:B------:R-:W-:-:S02]  /*1070*/  ISETP.GT.U32.AND P4, PT, R48, R8, PT ;  /* 0x000000083000720c */ /* 0x000fc40003f84070 */
[C---:B------:R-:W-:Y:S01]  /*1080*/  LOP3.LUT R82, R4.reuse, 0x1c, RZ, 0xfc, !PT ;  /* 0x0000001c04527812 */ /* 0x040fe200078efcff */
[----:B------:R-:W-:Y:S01]  /*1090*/  IMAD.HI.U32 R17, R9, R20, RZ ;  /* 0x0000001409117227 */ /* 0x000fe200078e00ff */
[C---:B------:R-:W-:Y:S02]  /*10a0*/  LOP3.LUT R83, R4.reuse, 0x20, RZ, 0xfc, !PT ;  /* 0x0000002004537812 */ /* 0x040fe400078efcff */
[----:B------:R-:W-:Y:S01]  /*10b0*/  LOP3.LUT R84, R4, 0x22, RZ, 0xfc, !PT ;  /* 0x0000002204547812 */ /* 0x000fe200078efcff */
[----:B------:R-:W-:Y:S01]  /*10c0*/  @!P2 IMAD.IADD R6, R6, 0x1, -R48 ;  /* 0x000000010606a824 */ /* 0x000fe200078e0a30 */
[----:B------:R-:W-:Y:S01]  /*10d0*/  ISETP.GE.AND P2, PT, R21, RZ, PT ;  /* 0x000000ff1500720c */ /* 0x000fe20003f46270 */
[----:B------:R-:W-:Y:S01]  /*10e0*/  IMAD.MOV R19, RZ, RZ, -R16 ;  /* 0x000000ffff137224 */ /* 0x000fe200078e0a10 */
[C---:B------:R-:W-:Y:S01]  /*10f0*/  LOP3.LUT R85, R4.reuse, 0x24, RZ, 0xfc, !PT ;  /* 0x0000002404557812 */ /* 0x040fe200078efcff */
[----:B------:R-:W-:Y:S01]  /*1100*/  IMAD.MOV R21, RZ, RZ, -R17 ;  /* 0x000000ffff157224 */ /* 0x000fe200078e0a11 */
[C---:B------:R-:W-:Y:S01]  /*1110*/  LOP3.LUT R86, R4.reuse, 0x26, RZ, 0xfc, !PT ;  /* 0x0000002604567812 */ /* 0x040fe200078efcff */
[----:B------:R-:W-:Y:S01]  /*1120*/  IMAD.HI.U32 R16, R9, R22, RZ ;  /* 0x0000001609107227 */ /* 0x000fe200078e00ff */
[----:B------:R-:W-:-:S02]  /*1130*/  LOP3.LUT R87, R4, 0x28, RZ, 0xfc, !PT ;  /* 0x0000002804577812 */ /* 0x000fc400078efcff */
[----:B------:R-:W-:Y:S01]  /*1140*/  LOP3.LUT R88, R4, 0x2a, RZ, 0xfc, !PT ;  /* 0x0000002a04587812 */ /* 0x000fe200078efcff */
[----:B------:R-:W-:Y:S01]  /*1150*/  @!P3 IMAD.IADD R7, R7, 0x1, -R48 ;  /* 0x000000010707b824 */ /* 0x000fe200078e0a30 */
[----:B------:R-:W-:Y:S01]  /*1160*/  ISETP.GE.AND P3, PT, R23, RZ, PT ;  /* 0x000000ff1700720c */ /* 0x000fe20003f66270 */
[----:B------:R-:W-:Y:S01]  /*1170*/  IMAD R17, R48, R19, R18 ;  /* 0x0000001330117224 */ /* 0x000fe200078e0212 */
[----:B------:R-:W-:Y:S01]  /*1180*/  LOP3.LUT R89, R4, 0x2c, RZ, 0xfc, !PT ;  /* 0x0000002c04597812 */ /* 0x000fe200078efcff */
[----:B------:R-:W-:Y:S01]  /*1190*/  IMAD R19, R48, R21, R20 ;  /* 0x0000001530137224 */ /* 0x000fe200078e0214 */
[C---:B------:R-:W-:Y:S01]  /*11a0*/  LOP3.LUT R90, R4.reuse, 0x30, RZ, 0xfc, !PT ;  /* 0x00000030045a7812 */ /* 0x040fe200078efcff */
[----:B------:R-:W-:Y:S01]  /*11b0*/  IMAD.MOV R21, RZ, RZ, -R16 ;  /* 0x000000ffff157224 */ /* 0x000fe200078e0a10 */
[----:B------:R-:W-:Y:S01]  /*11c0*/  LOP3.LUT R91, R4, 0x32, RZ, 0xfc, !PT ;  /* 0x00000032045b7812 */ /* 0x000fe200078efcff */
[----:B------:R-:W-:Y:S01]  /*11d0*/  @!P1 IMAD.MOV R11, RZ, RZ, -R11 ;  /* 0x000000ffff0b9224 */ /* 0x000fe200078e0a0b */
[----:B------:R-:W-:Y:S01]  /*11e0*/  ISETP.GT.U32.AND P1, PT, R48, R7, PT ;  /* 0x000000073000720c */ /* 0x000fe20003f24070 */
[----:B------:R-:W-:Y:S01]  /*11f0*/  @!P4 IMAD.IADD R8, R8, 0x1, -R48 ;  /* 0x000000010808c824 */ /* 0x000fe200078e0a30 */
[----:B------:R-:W-:Y:S01]  /*1200*/  LOP3.LUT R92, R4, 0x34, RZ, 0xfc, !PT ;  /* 0x00000034045c7812 */ /* 0x000fe200078efcff */
[C---:B------:R-:W-:Y:S01]  /*1210*/  IMAD R21, R48.reuse, R21, R22 ;  /* 0x0000001530157224 */ /* 0x040fe200078e0216 */
[----:B------:R-:W-:Y:S01]  /*1220*/  IABS R22, R27 ;  /* 0x0000001b00167213 */ /* 0x000fe20000000000 */
[----:B------:R-:W-:Y:S01]  /*1230*/  IMAD.MOV.U32 R16, RZ, RZ, R6 ;  /* 0x000000ffff107224 */ /* 0x000fe200078e0006 */
[C---:B------:R-:W-:Y:S01]  /*1240*/  ISETP.GT.U32.AND P4, PT, R48.reuse, R8, PT ;  /* 0x000000083000720c */ /* 0x040fe20003f84070 */
[----:B------:R-:W-:Y:S01]  /*1250*/  @!P5 IMAD.MOV R15, RZ, RZ, -R15 ;  /* 0x000000ffff0fd224 */ /* 0x000fe200078e0a0f */
[C---:B------:R-:W-:Y:S01]  /*1260*/  ISETP.GT.U32.AND P5, PT, R48.reuse, R19, PT ;  /* 0x000000133000720c */ /* 0x040fe20003fa4070 */
[----:B------:R-:W-:Y:S01]  /*1270*/  @!P6 IMAD.MOV R16, RZ, RZ, -R16 ;  /* 0x000000ffff10e224 */ /* 0x000fe200078e0a10 */
[----:B------:R-:W-:Y:S01]  /*1280*/  ISETP.GT.U32.AND P6, PT, R48, R21, PT ;  /* 0x000000153000720c */ /* 0x000fe20003fc4070 */
[----:B------:R-:W-:Y:S01]  /*1290*/  IMAD.HI.U32 R6, R9, R22, RZ ;  /* 0x0000001609067227 */ /* 0x000fe200078e00ff */
[----:B------:R-:W-:-:S02]  /*12a0*/  LOP3.LUT R93, R4, 0x36, RZ, 0xfc, !PT ;  /* 0x00000036045d7812 */ /* 0x000fc400078efcff */
[----:B------:R-:W-:Y:S01]  /*12b0*/  LOP3.LUT R94, R4, 0x38, RZ, 0xfc, !PT ;  /* 0x00000038045e7812 */ /* 0x000fe200078efcff */
[--C-:B------:R-:W-:Y:S01]  /*12c0*/  @!P1 IMAD.IADD R7, R7, 0x1, -R48.reuse ;  /* 0x0000000107079824 */ /* 0x100fe200078e0a30 */
[----:B------:R-:W-:Y:S01]  /*12d0*/  ISETP.GE.AND P1, PT, R24, RZ, PT ;  /* 0x000000ff1800720c */ /* 0x000fe20003f26270 */
[----:B------:R-:W-:Y:S01]  /*12e0*/  @!P0 IMAD.MOV R13, RZ, RZ, -R13 ;  /* 0x000000ffff0d8224 */ /* 0x000fe200078e0a0d */
[----:B------:R-:W-:Y:S01]  /*12f0*/  LOP3.LUT R24, R52, 0x12, RZ, 0xfc, !PT ;  /* 0x0000001234187812 */ /* 0x000fe200078efcff */
[--C-:B------:R-:W-:Y:S01]  /*1300*/  @!P4 IMAD.IADD R8, R8, 0x1, -R48.reuse ;  /* 0x000000010808c824 */ /* 0x100fe200078e0a30 */
[C---:B------:R-:W-:Y:S01]  /*1310*/  ISETP.GT.U32.AND P0, PT, R48.reuse, R17, PT ;  /* 0x000000113000720c */ /* 0x040fe20003f04070 */
[--C-:B------:R-:W-:Y:S01]  /*1320*/  @!P5 IMAD.IADD R19, R19, 0x1, -R48.reuse ;  /* 0x000000011313d824 */ /* 0x100fe200078e0a30 */
[----:B------:R-:W-:Y:S01]  /*1330*/  IABS R23, R24 ;  /* 0x0000001800177213 */ /* 0x000fe20000000000 */
[----:B------:R-:W-:Y:S01]  /*1340*/  @!P6 IMAD.IADD R21, R21, 0x1, -R48 ;  /* 0x000000011515e824 */ /* 0x000fe200078e0a30 */
[----:B------:R-:W-:Y:S01]  /*1350*/  ISETP.GE.AND P4, PT, R25, RZ, PT ;  /* 0x000000ff1900720c */ /* 0x000fe20003f86270 */
[----:B------:R-:W-:Y:S01]  /*1360*/  IMAD.MOV.U32 R20, RZ, RZ, R8 ;  /* 0x000000ffff147224 */ /* 0x000fe200078e0008 */
[----:B------:R-:W-:Y:S01]  /*1370*/  ISETP.GT.U32.AND P6, PT, R48, R19, PT ;  /* 0x000000133000720c */ /* 0x000fe20003fc4070 */
[----:B------:R-:W-:Y:S01]  /*1380*/  IMAD.MOV.U32 R8, RZ, RZ, R23 ;  /* 0x000000ffff087224 */ /* 0x000fe200078e0017 */
[----:B------:R-:W-:Y:S01]  /*1390*/  LOP3.LUT R25, R52, 0x11, RZ, 0xfc, !PT ;  /* 0x0000001134197812 */ /* 0x000fe200078efcff */
[----:B------:R-:W-:Y:S01]  /*13a0*/  IMAD.MOV R23, RZ, RZ, -R6 ;  /* 0x000000ffff177224 */ /* 0x000fe200078e0a06 */
[C---:B------:R-:W-:Y:S01]  /*13b0*/  LOP3.LUT R95, R4.reuse, 0x3a, RZ, 0xfc, !PT ;  /* 0x0000003a045f7812 */ /* 0x040fe200078efcff */
[----:B------:R-:W-:Y:S01]  /*13c0*/  IMAD.MOV.U32 R18, RZ, RZ, R7 ;  /* 0x000000ffff127224 */ /* 0x000fe200078e0007 */
[----:B------:R-:W-:Y:S01]  /*13d0*/  LOP3.LUT R96, R4, 0x3c, RZ, 0xfc, !PT ;  /* 0x0000003c04607812 */ /* 0x000fe200078efcff */
[----:B------:R-:W-:Y:S01]  /*13e0*/  IMAD R6, R48, R23, R22 ;  /* 0x0000001730067224 */ /* 0x000fe200078e0216 */
[----:B------:R-:W-:Y:S01]  /*13f0*/  IABS R22, R25 ;  /* 0x0000001900167213 */ /* 0x000fe20000000000 */
[----:B------:R-:W-:Y:S01]  /*1400*/  IMAD.HI.U32 R7, R9, R8, RZ ;  /* 0x0000000809077227 */ /* 0x000fe200078e00ff */
[----:B------:R-:W-:-:S02]  /*1410*/  LOP3.LUT R97, R4, 0x40, RZ, 0xfc, !PT ;  /* 0x0000004004617812 */ /* 0x000fc400078efcff */
[----:B------:R-:W-:Y:S01]  /*1420*/  LOP3.LUT R98, R4, 0x42, RZ, 0xfc, !PT ;  /* 0x0000004204627812 */ /* 0x000fe200078efcff */
[--C-:B------:R-:W-:Y:S01]  /*1430*/  @!P6 IMAD.IADD R19, R19, 0x1, -R48.reuse ;  /* 0x000000011313e824 */ /* 0x100fe200078e0a30 */
[----:B------:R-:W-:Y:S01]  /*1440*/  ISETP.GT.U32.AND P6, PT, R48, R6, PT ;  /* 0x000000063000720c */ /* 0x000fe20003fc4070 */
[----:B------:R-:W-:Y:S01]  /*1450*/  @!P0 IMAD.IADD R17, R17, 0x1, -R48 ;  /* 0x0000000111118824 */ /* 0x000fe200078e0a30 */
[----:B------:R-:W-:Y:S01]  /*1460*/  ISETP.GE.AND P0, PT, R26, RZ, PT ;  /* 0x000000ff1a00720c */ /* 0x000fe20003f06270 */
[----:B------:R-:W-:Y:S01]  /*1470*/  IMAD.MOV R7, RZ, RZ, -R7 ;  /* 0x000000ffff077224 */ /* 0x000fe200078e0a07 */
[----:B------:R-:W-:Y:S01]  /*1480*/  LOP3.LUT R99, R4, 0x44, RZ, 0xfc, !PT ;  /* 0x0000004404637812 */ /* 0x000fe200078efcff */
[----:B------:R-:W-:Y:S01]  /*1490*/  @!P2 IMAD.MOV R18, RZ, RZ, -R18 ;  /* 0x000000ffff12a224 */ /* 0x000fe200078e0a12 */
[C---:B------:R-:W-:Y:S01]  /*14a0*/  ISETP.GT.U32.AND P5, PT, R48.reuse, R17, PT ;  /* 0x000000113000720c */ /* 0x040fe20003fa4070 */
[C---:B------:R-:W-:Y:S01]  /*14b0*/  IMAD R7, R48.reuse, R7, R8 ;  /* 0x0000000730077224 */ /* 0x040fe200078e0208 */
[----:B------:R-:W-:Y:S01]  /*14c0*/  ISETP.GT.U32.AND P2, PT, R48, R21, PT ;  /* 0x000000153000720c */ /* 0x000fe20003f44070 */
[----:B------:R-:W-:Y:S01]  /*14d0*/  IMAD.HI.U32 R8, R9, R22, RZ ;  /* 0x0000001609087227 */ /* 0x000fe200078e00ff */
[----:B------:R-:W-:-:S02]  /*14e0*/  LOP3.LUT R100, R4, 0x46, RZ, 0xfc, !PT ;  /* 0x0000004604647812 */ /* 0x000fc400078efcff */
[----:B------:R-:W-:Y:S01]  /*14f0*/  LOP3.LUT R101, R4, 0x48, RZ, 0xfc, !PT ;  /* 0x0000004804657812 */ /* 0x000fe200078efcff */
[----:B------:R-:W-:Y:S01]  /*1500*/  @!P3 IMAD.MOV R20, RZ, RZ, -R20 ;  /* 0x000000ffff14b224 */ /* 0x000fe200078e0a14 */
[----:B------:R-:W-:Y:S01]  /*1510*/  ISETP.GE.AND P3, PT, R27, RZ, PT ;  /* 0x000000ff1b00720c */ /* 0x000fe20003f66270 */
[----:B------:R-:W-:Y:S01]  /*1520*/  IMAD.MOV R23, RZ, RZ, -R8 ;  /* 0x000000ffff177224 */ /* 0x000fe200078e0a08 */
[----:B------:R-:W-:Y:S01]  /*1530*/  IABS R27, R33 ;  /* 0x00000021001b7213 */ /* 0x000fe20000000000 */
[----:B------:R-:W-:Y:S01]  /*1540*/  @!P6 IMAD.IADD R6, R6, 0x1, -R48 ;  /* 0x000000010606e824 */ /* 0x000fe200078e0a30 */
[C---:B------:R-:W-:Y:S01]  /*1550*/  ISETP.GT.U32.AND P6, PT, R48.reuse, R7, PT ;  /* 0x000000073000720c */ /* 0x040fe20003fc4070 */
[----:B------:R-:W-:Y:S01]  /*1560*/  IMAD R8, R48, R23, R22 ;  /* 0x0000001730087224 */ /* 0x000fe200078e0216 */
[C---:B------:R-:W-:Y:S01]  /*1570*/  LOP3.LUT R102, R4.reuse, 0x4a, RZ, 0xfc, !PT ;  /* 0x0000004a04667812 */ /* 0x040fe200078efcff */
[----:B------:R-:W-:Y:S01]  /*1580*/  IMAD.HI.U32 R22, R9, R27, RZ ;  /* 0x0000001b09167227 */ /* 0x000fe200078e00ff */
[----:B------:R-:W-:-:S02]  /*1590*/  LOP3.LUT R103, R4, 0x4c, RZ, 0xfc, !PT ;  /* 0x0000004c04677812 */ /* 0x000fc400078efcff */
[----:B------:R-:W-:Y:S01]  /*15a0*/  LOP3.LUT R104, R4, 0x50, RZ, 0xfc, !PT ;  /* 0x0000005004687812 */ /* 0x000fe200078efcff */
[----:B------:R-:W-:Y:S01]  /*15b0*/  @!P5 IMAD.IADD R17, R17, 0x1, -R48 ;  /* 0x000000011111d824 */ /* 0x000fe200078e0a30 */
[----:B------:R-:W-:Y:S01]  /*15c0*/  ISETP.GE.AND P5, PT, R24, RZ, PT ;  /* 0x000000ff1800720c */ /* 0x000fe20003fa6270 */
[----:B------:R-:W-:Y:S01]  /*15d0*/  @!P4 IMAD.MOV R19, RZ, RZ, -R19 ;  /* 0x000000ffff13c224 */ /* 0x000fe200078e0a13 */
[----:B------:R-:W-:Y:S01]  /*15e0*/  ISETP.GT.U32.AND P4, PT, R48, R8, PT ;  /* 0x000000083000720c */ /* 0x000fe20003f84070 */
[----:B------:R-:W-:Y:S01]  /*15f0*/  IMAD.MOV R22, RZ, RZ, -R22 ;  /* 0x000000ffff167224 */ /* 0x000fe200078e0a16 */
[C---:B------:R-:W-:Y:S01]  /*1600*/  LOP3.LUT R105, R4.reuse, 0x52, RZ, 0xfc, !PT ;  /* 0x0000005204697812 */ /* 0x040fe200078efcff */
[----:B------:R-:W-:Y:S01]  /*1610*/  IMAD.HI.U32 R24, R9, R28, RZ ;  /* 0x0000001c09187227 */ /* 0x000fe200078e00ff */
[C---:B------:R-:W-:Y:S02]  /*1620*/  LOP3.LUT R106, R4.reuse, 0x54, RZ, 0xfc, !PT ;  /* 0x00000054046a7812 */ /* 0x040fe400078efcff */
[C---:B------:R-:W-:Y:S01]  /*1630*/  LOP3.LUT R107, R4.reuse, 0x56, RZ, 0xfc, !PT ;  /* 0x00000056046b7812 */ /* 0x040fe200078efcff */
[----:B------:R-:W-:Y:S01]  /*1640*/  @!P2 IMAD.IADD R21, R21, 0x1, -R48 ;  /* 0x000000011515a824 */ /* 0x000fe200078e0a30 */
[----:B------:R-:W-:Y:S01]  /*1650*/  ISETP.GE.AND P2, PT, R25, RZ, PT ;  /* 0x000000ff1900720c */ /* 0x000fe20003f46270 */
[----:B------:R-:W-:Y:S01]  /*1660*/  IMAD.HI.U32 R25, R9, R29, RZ ;  /* 0x0000001d09197227 */ /* 0x000fe200078e00ff */
[----:B------:R-:W-:-:S02]  /*1670*/  LOP3.LUT R108, R4, 0x58, RZ, 0xfc, !PT ;  /* 0x00000058046c7812 */ /* 0x000fc400078efcff */
[----:B------:R-:W-:Y:S01]  /*1680*/  LOP3.LUT R109, R4, 0x5a, RZ, 0xfc, !PT ;  /* 0x0000005a046d7812 */ /* 0x000fe200078efcff */
[----:B------:R-:W-:Y:S01]  /*1690*/  IMAD R23, R48, R22, R27 ;  /* 0x0000001630177224 */ /* 0x000fe200078e021b */
[C---:B------:R-:W-:Y:S01]  /*16a0*/  LOP3.LUT R110, R4.reuse, 0x5c, RZ, 0xfc, !PT ;  /* 0x0000005c046e7812 */ /* 0x040fe200078efcff */
[----:B------:R-:W-:Y:S01]  /*16b0*/  IMAD.MOV R27, RZ, RZ, -R24 ;  /* 0x000000ffff1b7224 */ /* 0x000fe200078e0a18 */
[----:B------:R-:W-:Y:S01]  /*16c0*/  LOP3.LUT R111, R4, 0x60, RZ, 0xfc, !PT ;  /* 0x00000060046f7812 */ /* 0x000fe200078efcff */
[----:B------:R-:W-:Y:S01]  /*16d0*/  @!P6 IMAD.IADD R7, R7, 0x1, -R48 ;  /* 0x000000010707e824 */ /* 0x000fe200078e0a30 */
[----:B------:R-:W-:Y:S01]  /*16e0*/  ISETP.GT.U32.AND P6, PT, R48, R6, PT ;  /* 0x000000063000720c */ /* 0x000fe20003fc4070 */
[----:B------:R-:W-:Y:S01]  /*16f0*/  IMAD.MOV R22, RZ, RZ, -R25 ;  /* 0x000000ffff167224 */ /* 0x000fe200078e0a19 */
[----:B------:R-:W-:Y:S01]  /*1700*/  LOP3.LUT R112, R4, 0x62, RZ, 0xfc, !PT ;  /* 0x0000006204707812 */ /* 0x000fe200078efcff */
[----:B------:R-:W-:Y:S01]  /*1710*/  IMAD R25, R48, R27, R28 ;  /* 0x0000001b30197224 */ /* 0x000fe200078e021c */
[----:B------:R-:W-:Y:S01]  /*1720*/  LOP3.LUT R113, R4, 0x64, RZ, 0xfc, !PT ;  /* 0x0000006404717812 */ /* 0x000fe200078efcff */
[----:B------:R-:W-:Y:S01]  /*1730*/  @!P4 IMAD.IADD R8, R8, 0x1, -R48 ;  /* 0x000000010808c824 */ /* 0x000fe200078e0a30 */
[----:B------:R-:W-:Y:S01]  /*1740*/  LOP3.LUT R114, R4, 0x66, RZ, 0xfc, !PT ;  /* 0x0000006604727812 */ /* 0x000fe200078efcff */
[----:B------:R-:W-:Y:S01]  /*1750*/  @!P1 IMAD.MOV R17, RZ, RZ, -R17 ;  /* 0x000000ffff119224 */ /* 0x000fe200078e0a11 */
[C---:B------:R-:W-:Y:S01]  /*1760*/  ISETP.GT.U32.AND P4, PT, R48.reuse, R25, PT ;  /* 0x000000193000720c */ /* 0x040fe20003f84070 */
[C---:B------:R-:W-:Y:S01]  /*1770*/  IMAD R27, R48.reuse, R22, R29 ;  /* 0x00000016301b7224 */ /* 0x040fe200078e021d */
[----:B------:R-:W-:Y:S01]  /*1780*/  ISETP.GT.U32.AND P1, PT, R48, R7, PT ;  /* 0x000000073000720c */ /* 0x000fe20003f24070 */
[----:B------:R-:W-:Y:S01]  /*1790*/  IMAD.HI.U32 R26, R9, R32, RZ ;  /* 0x00000020091a7227 */ /* 0x000fe200078e00ff */
[----:B------:R-:W-:-:S02]  /*17a0*/  IABS R29, R38 ;  /* 0x00000026001d7213 */ /* 0x000fc40000000000 */
[----:B------:R-:W-:Y:S01]  /*17b0*/  LOP3.LUT R115, R4, 0x68, RZ, 0xfc, !PT ;  /* 0x0000006804737812 */ /* 0x000fe200078efcff */
[----:B------:R-:W-:Y:S01]  /*17c0*/  @!P6 IMAD.IADD R6, R6, 0x1, -R48 ;  /* 0x000000010606e824 */ /* 0x000fe200078e0a30 */
[----:B------:R-:W-:Y:S01]  /*17d0*/  ISETP.GT.U32.AND P6, PT, R48, R23, PT ;  /* 0x000000173000720c */ /* 0x000fe20003fc4070 */
[----:B------:R-:W-:Y:S01]  /*17e0*/  @!P0 IMAD.MOV R21, RZ, RZ, -R21 ;  /* 0x000000ffff158224 */ /* 0x000fe200078e0a15 */
[----:B------:R-:W-:Y:S01]  /*17f0*/  ISETP.GE.AND P0, PT, R33, RZ, PT ;  /* 0x000000ff2100720c */ /* 0x000fe20003f06270 */
[----:B------:R-:W-:Y:S01]  /*1800*/  IMAD.MOV.U32 R22, RZ, RZ, R6 ;  /* 0x000000ffff167224 */ /* 0x000fe200078e0006 */
[----:B------:R-:W-:Y:S01]  /*1810*/  LOP3.LUT R116, R4, 0x6a, RZ, 0xfc, !PT ;  /* 0x0000006a04747812 */ /* 0x000fe200078efcff */
[--C-:B------:R-:W-:Y:S01]  /*1820*/  @!P4 IMAD.IADD R25, R25, 0x1, -R48.reuse ;  /* 0x000000011919c824 */ /* 0x100fe200078e0a30 */
[----:B------:R-:W0:Y:S01]  /*1830*/  I2F.RP R6, R45 ;  /* 0x0000002d00067306 */ /* 0x000e220000209400 */
[----:B------:R-:W-:Y:S01]  /*1840*/  @!P1 IMAD.IADD R7, R7, 0x1, -R48 ;  /* 0x0000000107079824 */ /* 0x000fe200078e0a30 */
[----:B------:R-:W-:Y:S01]  /*1850*/  ISETP.GE.AND P1, PT, R34, RZ, PT ;  /* 0x000000ff2200720c */ /* 0x000fe20003f26270 */
[----:B------:R-:W-:Y:S01]  /*1860*/  @!P3 IMAD.MOV R22, RZ, RZ, -R22 ;  /* 0x000000ffff16b224 */ /* 0x000fe200078e0a16 */
[----:B------:R-:W-:Y:S01]  /*1870*/  ISETP.GT.U32.AND P4, PT, R48, R25, PT ;  /* 0x000000193000720c */ /* 0x000fe20003f84070 */
[----:B------:R-:W-:Y:S01]  /*1880*/  IMAD.MOV.U32 R24, RZ, RZ, R7 ;  /* 0x000000ffff187224 */ /* 0x000fe200078e0007 */
[C---:B------:R-:W-:Y:S01]  /*1890*/  LOP3.LUT R117, R4.reuse, 0x6c, RZ, 0xfc, !PT ;  /* 0x0000006c04757812 */ /* 0x040fe200078efcff */
[----:B------:R-:W-:Y:S01]  /*18a0*/  IMAD.HI.U32 R7, R9, R29, RZ ;  /* 0x0000001d09077227 */ /* 0x000fe200078e00ff */
[----:B------:R-:W-:-:S02]  /*18b0*/  LOP3.LUT R118, R4, 0x70, RZ, 0xfc, !PT ;  /* 0x0000007004767812 */ /* 0x000fc400078efcff */
[----:B------:R-:W-:Y:S01]  /*18c0*/  LOP3.LUT R119, R4, 0x72, RZ, 0xfc, !PT ;  /* 0x0000007204777812 */ /* 0x000fe200078efcff */
[----:B------:R-:W-:Y:S01]  /*18d0*/  @!P6 IMAD.IADD R23, R23, 0x1, -R48 ;  /* 0x000000011717e824 */ /* 0x000fe200078e0a30 */
[----:B------:R-:W-:Y:S01]  /*18e0*/  ISETP.GT.U32.AND P6, PT, R48, R8, PT ;  /* 0x000000083000720c */ /* 0x000fe20003fc4070 */
[----:B------:R-:W-:Y:S01]  /*18f0*/  IMAD.MOV R7, RZ, RZ, -R7 ;  /* 0x000000ffff077224 */ /* 0x000fe200078e0a07 */
[----:B------:R-:W-:Y:S01]  /*1900*/  LOP3.LUT R120, R4, 0x74, RZ, 0xfc, !PT ;  /* 0x0000007404787812 */ /* 0x000fe200078efcff */
[----:B------:R-:W-:Y:S01]  /*1910*/  IMAD.MOV R33, RZ, RZ, -R26 ;  /* 0x000000ffff217224 */ /* 0x000fe200078e0a1a */
[C---:B------:R-:W-:Y:S01]  /*1920*/  ISETP.GT.U32.AND P3, PT, R48.reuse, R23, PT ;  /* 0x000000173000720c */ /* 0x040fe20003f64070 */
[----:B------:R-:W-:Y:S01]  /*1930*/  IMAD R29, R48, R7, R29 ;  /* 0x00000007301d7224 */ /* 0x000fe200078e021d */
[----:B0-----:R-:W0:Y:S01]  /*1940*/  MUFU.RCP R6, R6 ;  /* 0x0000000600067308 */ /* 0x001e220000001000 */
[----:B------:R-:W-:Y:S01]  /*1950*/  @!P4 IMAD.IADD R25, R25, 0x1, -R48 ;  /* 0x000000011919c824 */ /* 0x000fe200078e0a30 */
[----:B------:R-:W-:Y:S01]  /*1960*/  LOP3.LUT R121, R4, 0x76, RZ, 0xfc, !PT ;  /* 0x0000007604797812 */ /* 0x000fe200078efcff */
[C---:B------:R-:W-:Y:S01]  /*1970*/  IMAD R28, R48.reuse, R33, R32 ;  /* 0x00000021301c7224 */ /* 0x040fe200078e0220 */
[----:B------:R-:W-:Y:S01]  /*1980*/  ISETP.GT.U32.AND P4, PT, R48, R29, PT ;  /* 0x0000001d3000720c */ /* 0x000fe20003f84070 */
[----:B------:R-:W-:Y:S01]  /*1990*/  @!P5 IMAD.MOV R24, RZ, RZ, -R24 ;  /* 0x000000ffff18d224 */ /* 0x000fe200078e0a18 */
[----:B------:R-:W-:Y:S01]  /*19a0*/  IABS R32, R53 ;  /* 0x0000003500207213 */ /* 0x000fe20000000000 */
[----:B------:R-:W-:Y:S01]  /*19b0*/  @!P6 IMAD.IADD R8, R8, 0x1, -R48 ;  /* 0x000000010808e824 */ /* 0x000fe200078e0a30 */
[----:B------:R-:W-:Y:S01]  /*19c0*/  ISETP.GT.U32.AND P5, PT, R48, R27, PT ;  /* 0x0000001b3000720c */ /* 0x000fe20003fa4070 */
[----:B------:R-:W-:Y:S01]  /*19d0*/  IMAD.HI.U32 R34, R9, R36, RZ ;  /* 0x0000002409227227 */ /* 0x000fe200078e00ff */
[----:B------:R-:W-:-:S02]  /*19e0*/  IABS R33, R54 ;  /* 0x0000003600217213 */ /* 0x000fc40000000000 */
[----:B------:R-:W-:Y:S01]  /*19f0*/  ISETP.GE.AND P6, PT, R35, RZ, PT ;  /* 0x000000ff2300720c */ /* 0x000fe20003fc6270 */
[--C-:B------:R-:W-:Y:S01]  /*1a00*/  @!P3 IMAD.IADD R23, R23, 0x1, -R48.reuse ;  /* 0x000000011717b824 */ /* 0x100fe200078e0a30 */
[----:B------:R-:W-:Y:S01]  /*1a10*/  ISETP.GT.U32.AND P3, PT, R48, R28, PT ;  /* 0x0000001c3000720c */ /* 0x000fe20003f64070 */
[----:B------:R-:W-:Y:S01]  /*1a20*/  IMAD.HI.U32 R7, R9, R32, RZ ;  /* 0x0000002009077227 */ /* 0x000fe200078e00ff */
[----:B------:R-:W-:Y:S02]  /*1a30*/  IABS R35, R55 ;  /* 0x0000003700237213 */ /* 0x000fe40000000000 */
[C---:B------:R-:W-:Y:S01]  /*1a40*/  LOP3.LUT R122, R4.reuse, 0x78, RZ, 0xfc, !PT ;  /* 0x00000078047a7812 */ /* 0x040fe200078efcff */
[--C-:B------:R-:W-:Y:S01]  /*1a50*/  @!P4 IMAD.IADD R29, R29, 0x1, -R48.reuse ;  /* 0x000000011d1dc824 */ /* 0x100fe200078e0a30 */
[----:B------:R-:W-:Y:S01]  /*1a60*/  LOP3.LUT R70, R4, 0x2, RZ, 0xfc, !PT ;  /* 0x0000000204467812 */ /* 0x000fe200078efcff */
[----:B------:R-:W-:Y:S02]  /*1a70*/  IMAD.MOV R7, RZ, RZ, -R7 ;  /* 0x000000ffff077224 */ /* 0x000fe400078e0a07 */
[----:B------:R-:W-:Y:S01]  /*1a80*/  @!P5 IMAD.IADD R27, R27, 0x1, -R48 ;  /* 0x000000011b1bd824 */ /* 0x000fe200078e0a30 */
[C---:B------:R-:W-:Y:S01]  /*1a90*/  ISETP.GT.U32.AND P4, PT, R48.reuse, R29, PT ;  /* 0x0000001d3000720c */ /* 0x040fe20003f84070 */
[----:B------:R-:W-:-:S02]  /*1aa0*/  IMAD R32, R48, R7, R32 ;  /* 0x0000000730207224 */ /* 0x000fc400078e0220 */
[----:B------:R-:W-:Y:S01]  /*1ab0*/  IMAD.HI.U32 R7, R9, R33, RZ ;  /* 0x0000002109077227 */ /* 0x000fe200078e00ff */
[----:B------:R-:W-:-:S03]  /*1ac0*/  ISETP.GT.U32.AND P5, PT, R48, R27, PT ;  /* 0x0000001b3000720c */ /* 0x000fc60003fa4070 */
[----:B------:R-:W-:Y:S02]  /*1ad0*/  @!P3 IMAD.IADD R28, R28, 0x1, -R48 ;  /* 0x000000011c1cb824 */ /* 0x000fe400078e0a30 */
[----:B------:R-:W-:Y:S02]  /*1ae0*/  IMAD.MOV R7, RZ, RZ, -R7 ;  /* 0x000000ffff077224 */ /* 0x000fe400078e0a07 */
[----:B------:R-:W-:Y:S01]  /*1af0*/  IMAD.HI.U32 R26, R9, R35, RZ ;  /* 0x00000023091a7227 */ /* 0x000fe200078e00ff */
[----:B------:R-:W-:-:S03]  /*1b00*/  ISETP.GT.U32.AND P3, PT, R48, R28, PT ;  /* 0x0000001c3000720c */ /* 0x000fc60003f64070 */
[C---:B------:R-:W-:Y:S02]  /*1b10*/  IMAD R33, R48.reuse, R7, R33 ;  /* 0x0000000730217224 */ /* 0x040fe400078e0221 */
[----:B------:R-:W-:Y:S02]  /*1b20*/  @!P4 IMAD.IADD R29, R29, 0x1, -R48 ;  /* 0x000000011d1dc824 */ /* 0x000fe400078e0a30 */
[----:B------:R-:W-:Y:S01]  /*1b30*/  IMAD.MOV R26, RZ, RZ, -R26 ;  /* 0x000000ffff1a7224 */ /* 0x000fe200078e0a1a */
[----:B------:R-:W-:Y:S01]  /*1b40*/  ISETP.GT.U32.AND P4, PT, R48, R33, PT ;  /* 0x000000213000720c */ /* 0x000fe20003f84070 */
[----:B0-----:R-:W-:Y:S02]  /*1b50*/  VIADD R6, R6, 0xffffffe ;  /* 0x0ffffffe06067836 */ /* 0x001fe40000000000 */
[--C-:B------:R-:W-:Y:S01]  /*1b60*/  @!P5 IMAD.IADD R27, R27, 0x1, -R48.reuse ;  /* 0x000000011b1bd824 */ /* 0x100fe200078e0a30 */
[----:B------:R-:W-:Y:S01]  /*1b70*/  ISETP.GT.U32.AND P5, PT, R48, R32, PT ;  /* 0x000000203000720c */ /* 0x000fe20003fa4070 */
[----:B------:R-:W-:Y:S01]  /*1b80*/  @!P3 IMAD.IADD R28, R28, 0x1, -R48 ;  /* 0x000000011c1cb824 */ /* 0x000fe200078e0a30 */
[----:B------:R-:W-:Y:S01]  /*1b90*/  ISETP.GE.AND P3, PT, R37, RZ, PT ;  /* 0x000000ff2500720c */ /* 0x000fe20003f66270 */
[----:B------:R-:W-:Y:S01]  /*1ba0*/  IMAD.MOV R37, RZ, RZ, -R34 ;  /* 0x000000ffff257224 */ /* 0x000fe200078e0a22 */
[----:B------:R-:W0:Y:S01]  /*1bb0*/  F2I.FTZ.U32.TRUNC.NTZ R7, R6 ;  /* 0x0000000600077305 */ /* 0x000e22000021f000 */
[----:B------:R-:W-:-:S02]  /*1bc0*/  IMAD R34, R48, R26, R35 ;  /* 0x0000001a30227224 */ /* 0x000fc400078e0223 */
[----:B------:R-:W-:Y:S01]  /*1bd0*/  IMAD R35, R48, R37, R36 ;  /* 0x0000002530237224 */ /* 0x000fe200078e0224 */
[----:B------:R-:W-:Y:S01]  /*1be0*/  LOP3.LUT R36, R52, 0x7, RZ, 0xfc, !PT ;  /* 0x0000000734247812 */ /* 0x000fe200078efcff */
[--C-:B------:R-:W-:Y:S01]  /*1bf0*/  @!P4 IMAD.IADD R33, R33, 0x1, -R48.reuse ;  /* 0x000000012121c824 */ /* 0x100fe200078e0a30 */
[----:B------:R-:W-:Y:S01]  /*1c00*/  ISETP.GT.U32.AND P4, PT, R48, R34, PT ;  /* 0x000000223000720c */ /* 0x000fe20003f84070 */
[C---:B------:R-:W-:Y:S01]  /*1c10*/  IMAD.HI.U32 R40, R9.reuse, R49, RZ ;  /* 0x0000003109287227 */ /* 0x040fe200078e00ff */
[----:B------:R-:W-:Y:S02]  /*1c20*/  IABS R42, R36 ;  /* 0x00000024002a7213 */ /* 0x000fe40000000000 */
[----:B------:R-:W-:Y:S01]  /*1c30*/  LOP3.LUT R37, R52, 0x6, RZ, 0xfc, !PT ;  /* 0x0000000634257812 */ /* 0x000fe200078efcff */
[----:B------:R-:W-:Y:S01]  /*1c40*/  @!P5 IMAD.IADD R32, R32, 0x1, -R48 ;  /* 0x000000012020d824 */ /* 0x000fe200078e0a30 */
[----:B------:R-:W-:Y:S01]  /*1c50*/  ISETP.GE.AND P5, PT, R38, RZ, PT ;  /* 0x000000ff2600720c */ /* 0x000fe20003fa6270 */
[----:B------:R-:W-:Y:S01]  /*1c60*/  IMAD.HI.U32 R26, R9, R42, RZ ;  /* 0x0000002a091a7227 */ /* 0x000fe200078e00ff */
[----:B------:R-:W-:-:S03]  /*1c70*/  IABS R44, R37 ;  /* 0x00000025002c7213 */ /* 0x000fc60000000000 */
[--C-:B0-----:R-:W-:Y:S02]  /*1c80*/  IMAD.MOV R38, RZ, RZ, -R7.reuse ;  /* 0x000000ffff267224 */ /* 0x101fe400078e0a07 */
[----:B------:R-:W-:Y:S01]  /*1c90*/  @!P4 IMAD.IADD R34, R34, 0x1, -R48 ;  /* 0x000000012222c824 */ /* 0x000fe200078e0a30 */
[----:B------:R-:W-:Y:S01]  /*1ca0*/  ISETP.GT.U32.AND P4, PT, R48, R35, PT ;  /* 0x000000233000720c */ /* 0x000fe20003f84070 */
[----:B------:R-:W-:Y:S02]  /*1cb0*/  IMAD.MOV.U32 R6, RZ, RZ, RZ ;  /* 0x000000ffff067224 */ /* 0x000fe400078e00ff */
[----:B------:R-:W-:Y:S02]  /*1cc0*/  IMAD R41, R38, R45, RZ ;  /* 0x0000002d26297224 */ /* 0x000fe400078e02ff */
[----:B------:R-:W-:Y:S02]  /*1cd0*/  IMAD.MOV R43, RZ, RZ, -R26 ;  /* 0x000000ffff2b7224 */ /* 0x000fe400078e0a1a */
[----:B------:R-:W-:-:S04]  /*1ce0*/  IMAD.HI.U32 R6, R7, R41, R6 ;  /* 0x0000002907067227 */ /* 0x000fc800078e0006 */
[C---:B------:R-:W-:Y:S01]  /*1cf0*/  IMAD R7, R48.reuse, R43, R42 ;  /* 0x0000002b30077224 */ /* 0x040fe200078e022a */
[----:B------:R-:W-:Y:S01]  /*1d00*/  IABS R43, R59 ;  /* 0x0000003b002b7213 */ /* 0x000fe20000000000 */
[----:B------:R-:W-:Y:S02]  /*1d10*/  @!P4 IMAD.IADD R35, R35, 0x1, -R48 ;  /* 0x000000012323c824 */ /* 0x000fe400078e0a30 */
[----:B------:R-:W-:Y:S01]  /*1d20*/  IMAD.HI.U32 R38, R9, R44, RZ ;  /* 0x0000002c09267227 */ /* 0x000fe200078e00ff */
[----:B------:R-:W-:-:S03]  /*1d30*/  ISETP.GT.U32.AND P4, PT, R48, R7, PT ;  /* 0x000000073000720c */ /* 0x000fc60003f84070 */
[----:B------:R-:W-:Y:S02]  /*1d40*/  IMAD.MOV R47, RZ, RZ, -R38 ;  /* 0x000000ffff2f7224 */ /* 0x000fe400078e0a26 */
[----:B------:R-:W-:-:S04]  /*1d50*/  IMAD.HI.U32 R26, R9, R43, RZ ;  /* 0x0000002b091a7227 */ /* 0x000fc800078e00ff */
[C---:B------:R-:W-:Y:S01]  /*1d60*/  IMAD R38, R48.reuse, R47, R44 ;  /* 0x0000002f30267224 */ /* 0x040fe200078e022c */
[----:B------:R-:W-:Y:S01]  /*1d70*/  IABS R44, R60 ;  /* 0x0000003c002c7213 */ /* 0x000fe20000000000 */
[----:B------:R-:W-:Y:S02]  /*1d80*/  IMAD.MOV R40, RZ, RZ, -R40 ;  /* 0x000000ffff287224 */ /* 0x000fe400078e0a28 */
[----:B------:R-:W-:Y:S01]  /*1d90*/  @!P4 IMAD.IADD R7, R7, 0x1, -R48 ;  /* 0x000000010707c824 */ /* 0x000fe200078e0a30 */
[----:B------:R-:W-:Y:S01]  /*1da0*/  ISETP.GT.U32.AND P4, PT, R48, R38, PT ;  /* 0x000000263000720c */ /* 0x000fe20003f84070 */
[----:B------:R-:W-:-:S04]  /*1db0*/  IMAD.HI.U32 R41, R9, R44, RZ ;  /* 0x0000002c09297227 */ /* 0x000fc800078e00ff */
[----:B------:R-:W-:Y:S02]  /*1dc0*/  IMAD.MOV R26, RZ, RZ, -R26 ;  /* 0x000000ffff1a7224 */ /* 0x000fe400078e0a1a */
[----:B------:R-:W-:-:S04]  /*1dd0*/  IMAD.HI.U32 R39, R9, R46, RZ ;  /* 0x0000002e09277227 */ /* 0x000fc800078e00ff */
[----:B------:R-:W-:Y:S02]  /*1de0*/  IMAD.MOV R47, RZ, RZ, -R41 ;  /* 0x000000ffff2f7224 */ /* 0x000fe400078e0a29 */
[C---:B------:R-:W-:Y:S01]  /*1df0*/  IMAD R40, R48.reuse, R40, R49 ;  /* 0x0000002830287224 */ /* 0x040fe200078e0231 */
[----:B------:R-:W-:Y:S01]  /*1e00*/  IABS R49, R61 ;  /* 0x0000003d00317213 */ /* 0x000fe20000000000 */
[----:B------:R-:W-:Y:S02]  /*1e10*/  IMAD R41, R48, R26, R43 ;  /* 0x0000001a30297224 */ /* 0x000fe400078e022b */
[----:B------:R-:W-:Y:S02]  /*1e20*/  IMAD.MOV R39, RZ, RZ, -R39 ;  /* 0x000000ffff277224 */ /* 0x000fe400078e0a27 */
[----:B------:R-:W-:Y:S02]  /*1e30*/  IMAD.MOV.U32 R26, RZ, RZ, R8 ;  /* 0x000000ffff1a7224 */ /* 0x000fe400078e0008 */
[----:B------:R-:W-:Y:S01]  /*1e40*/  @!P4 IMAD.IADD R38, R38, 0x1, -R48 ;  /* 0x000000012626c824 */ /* 0x000fe200078e0a30 */
[C---:B------:R-:W-:Y:S01]  /*1e50*/  ISETP.GT.U32.AND P4, PT, R48.reuse, R35, PT ;  /* 0x000000233000720c */ /* 0x040fe20003f84070 */
[----:B------:R-:W-:Y:S01]  /*1e60*/  @!P0 IMAD.MOV R23, RZ, RZ, -R23 ;  /* 0x000000ffff178224 */ /* 0x000fe200078e0a17 */
[C---:B------:R-:W-:Y:S01]  /*1e70*/  ISETP.GT.U32.AND P0, PT, R48.reuse, R33, PT ;  /* 0x000000213000720c */ /* 0x040fe20003f04070 */
[----:B------:R-:W-:Y:S01]  /*1e80*/  @!P1 IMAD.MOV R25, RZ, RZ, -R25 ;  /* 0x000000ffff199224 */ /* 0x000fe200078e0a19 */
[C---:B------:R-:W-:Y:S01]  /*1e90*/  ISETP.GT.U32.AND P1, PT, R48.reuse, R34, PT ;  /* 0x000000223000720c */ /* 0x040fe20003f24070 */
[C---:B------:R-:W-:Y:S01]  /*1ea0*/  IMAD R39, R48.reuse, R39, R46 ;  /* 0x0000002730277224 */ /* 0x040fe200078e022e */
[----:B------:R-:W-:Y:S01]  /*1eb0*/  IABS R46, R2 ;  /* 0x00000002002e7213 */ /* 0x000fe20000000000 */
[----:B------:R-:W-:Y:S01]  /*1ec0*/  @!P2 IMAD.MOV R26, RZ, RZ, -R26 ;  /* 0x000000ffff1aa224 */ /* 0x000fe200078e0a1a */
[----:B------:R-:W-:Y:S01]  /*1ed0*/  ISETP.GT.U32.AND P2, PT, R48, R32, PT ;  /* 0x000000203000720c */ /* 0x000fe20003f44070 */
[----:B------:R-:W-:-:S04]  /*1ee0*/  IMAD.HI.U32 R42, R9, R49, RZ ;  /* 0x00000031092a7227 */ /* 0x000fc800078e00ff */
[----:B------:R-:W-:Y:S01]  /*1ef0*/  @!P3 IMAD.MOV R28, RZ, RZ, -R28 ;  /* 0x000000ffff1cb224 */ /* 0x000fe200078e0a1c */
[----:B------:R-:W-:Y:S01]  /*1f00*/  ISETP.GT.U32.AND P3, PT, R48, R38, PT ;  /* 0x000000263000720c */ /* 0x000fe20003f64070 */
[----:B------:R-:W-:Y:S02]  /*1f10*/  IMAD.MOV R50, RZ, RZ, -R42 ;  /* 0x000000ffff327224 */ /* 0x000fe400078e0a2a */
[----:B------:R-:W-:-:S04]  /*1f20*/  IMAD.HI.U32 R6, R6, R46, RZ ;  /* 0x0000002e06067227 */ /* 0x000fc800078e00ff */
[C---:B------:R-:W-:Y:S02]  /*1f30*/  IMAD R42, R48.reuse, R47, R44 ;  /* 0x0000002f302a7224 */ /* 0x040fe400078e022c */
[C---:B------:R-:W-:Y:S02]  /*1f40*/  IMAD R43, R48.reuse, R50, R49 ;  /* 0x00000032302b7224 */ /* 0x040fe400078e0231 */
[----:B------:R-:W-:Y:S01]  /*1f50*/  @!P6 IMAD.MOV R27, RZ, RZ, -R27 ;  /* 0x000000ffff1be224 */ /* 0x000fe200078e0a1b */
[----:B------:R-:W-:Y:S01]  /*1f60*/  ISETP.GT.U32.AND P6, PT, R48, R7, PT ;  /* 0x000000073000720c */ /* 0x000fe20003fc4070 */
[----:B------:R-:W-:Y:S02]  /*1f70*/  IMAD.MOV R6, RZ, RZ, -R6 ;  /* 0x000000ffff067224 */ /* 0x000fe400078e0a06 */
[----:B------:R-:W-:-:S04]  /*1f80*/  IMAD.HI.U32 R9, R9, R51, RZ ;  /* 0x0000003309097227 */ /* 0x000fc800078e00ff */
[----:B------:R-:W-:Y:S01]  /*1f90*/  @!P5 IMAD.MOV R29, RZ, RZ, -R29 ;  /* 0x000000ffff1dd224 */ /* 0x000fe200078e0a1d */
[C---:B------:R-:W-:Y:S01]  /*1fa0*/  ISETP.GT.U32.AND P5, PT, R48.reuse, R39, PT ;  /* 0x000000273000720c */ /* 0x040fe20003fa4070 */
[--C-:B------:R-:W-:Y:S01]  /*1fb0*/  @!P0 IMAD.IADD R33, R33, 0x1, -R48.reuse ;  /* 0x0000000121218824 */ /* 0x100fe200078e0a30 */
[----:B------:R-:W-:Y:S01]  /*1fc0*/  ISETP.GT.U32.AND P0, PT, R48, R41, PT ;  /* 0x000000293000720c */ /* 0x000fe20003f04070 */
[--C-:B------:R-:W-:Y:S01]  /*1fd0*/  @!P1 IMAD.IADD R34, R34, 0x1, -R48.reuse ;  /* 0x0000000122229824 */ /* 0x100fe200078e0a30 */
[C---:B------:R-:W-:Y:S01]  /*1fe0*/  ISETP.GT.U32.AND P1, PT, R48.reuse, R42, PT ;  /* 0x0000002a3000720c */ /* 0x040fe20003f24070 */
[----:B------:R-:W-:Y:S01]  /*1ff0*/  @!P4 IMAD.IADD R35, R35, 0x1, -R48 ;  /* 0x000000012323c824 */ /* 0x000fe200078e0a30 */
[----:B------:R-:W-:Y:S01]  /*2000*/  ISETP.GT.U32.AND P4, PT, R48, R43, PT ;  /* 0x0000002b3000720c */ /* 0x000fe20003f84070 */
[----:B------:R-:W-:Y:S02]  /*2010*/  IMAD R8, R45, R6, R46 ;  /* 0x000000062d087224 */ /* 0x000fe400078e022e */
[----:B------:R-:W-:Y:S01]  /*2020*/  @!P2 IMAD.IADD R32, R32, 0x1, -R48 ;  /* 0x000000012020a824 */ /* 0x000fe200078e0a30 */
[----:B------:R-:W-:Y:S01]  /*2030*/  ISETP.GT.U32.AND P2, PT, R48, R40, PT ;  /* 0x000000283000720c */ /* 0x000fe20003f44070 */
[----:B------:R-:W-:-:S02]  /*2040*/  IMAD.MOV R9, RZ, RZ, -R9 ;  /* 0x000000ffff097224 */ /* 0x000fc400078e0a09 */
[--C-:B------:R-:W-:Y:S01]  /*2050*/  @!P3 IMAD.IADD R38, R38, 0x1, -R48.reuse ;  /* 0x000000012626b824 */ /* 0x100fe200078e0a30 */
[----:B------:R-:W-:Y:S01]  /*2060*/  ISETP.GT.U32.AND P3, PT, R45, R8, PT ;  /* 0x000000082d00720c */ /* 0x000fe20003f64070 */
[C---:B------:R-:W-:Y:S01]  /*2070*/  IMAD R44, R48.reuse, R9, R51 ;  /* 0x00000009302c7224 */ /* 0x040fe200078e0233 */
[----:B------:R-:W-:Y:S01]  /*2080*/  LOP3.LUT R9, RZ, R31, RZ, 0x33, !PT ;  /* 0x0000001fff097212 */ /* 0x000fe200078e33ff */
[--C-:B------:R-:W-:Y:S02]  /*2090*/  @!P6 IMAD.IADD R7, R7, 0x1, -R48.reuse ;  /* 0x000000010707e824 */ /* 0x100fe400078e0a30 */
[--C-:B------:R-:W-:Y:S01]  /*20a0*/  @!P5 IMAD.IADD R39, R39, 0x1, -R48.reuse ;  /* 0x000000012727d824 */ /* 0x100fe200078e0a30 */
[----:B------:R-:W-:Y:S01]  /*20b0*/  ISETP.GT.U32.AND P6, PT, R48, R44, PT ;  /* 0x0000002c3000720c */ /* 0x000fe20003fc4070 */
[--C-:B------:R-:W-:Y:S01]  /*20c0*/  @!P0 IMAD.IADD R41, R41, 0x1, -R48.reuse ;  /* 0x0000000129298824 */ /* 0x100fe200078e0a30 */
[----:B------:R-:W-:Y:S01]  /*20d0*/  ISETP.GE.AND P5, PT, R53, RZ, PT ;  /* 0x000000ff3500720c */ /* 0x000fe20003fa6270 */
[--C-:B------:R-:W-:Y:S01]  /*20e0*/  @!P1 IMAD.IADD R42, R42, 0x1, -R48.reuse ;  /* 0x000000012a2a9824 */ /* 0x100fe200078e0a30 */
[----:B------:R-:W-:Y:S01]  /*20f0*/  ISETP.GE.AND P0, PT, R55, RZ, PT ;  /* 0x000000ff3700720c */ /* 0x000fe20003f06270 */
[--C-:B------:R-:W-:Y:S01]  /*2100*/  @!P4 IMAD.IADD R43, R43, 0x1, -R48.reuse ;  /* 0x000000012b2bc824 */ /* 0x100fe200078e0a30 */
[----:B------:R-:W-:Y:S01]  /*2110*/  ISETP.GE.AND P1, PT, R56, RZ, PT ;  /* 0x000000ff3800720c */ /* 0x000fe20003f26270 */
[--C-:B------:R-:W-:Y:S01]  /*2120*/  @!P2 IMAD.IADD R40, R40, 0x1, -R48.reuse ;  /* 0x000000012828a824 */ /* 0x100fe200078e0a30 */
[----:B------:R-:W-:Y:S01]  /*2130*/  ISETP.GE.AND P4, PT, R36, RZ, PT ;  /* 0x000000ff2400720c */ /* 0x000fe20003f86270 */
[----:B------:R-:W-:Y:S01]  /*2140*/  @!P3 IMAD.IADD R8, R8, 0x1, -R45 ;  /* 0x000000010808b824 */ /* 0x000fe200078e0a2d */
[----:B------:R-:W-:Y:S01]  /*2150*/  ISETP.GE.AND P2, PT, R54, RZ, PT ;  /* 0x000000ff3600720c */ /* 0x000fe20003f46270 */
[----:B------:R-:W-:Y:S01]  /*2160*/  IMAD.MOV.U32 R36, RZ, RZ, R7 ;  /* 0x000000ffff247224 */ /* 0x000fe200078e0007 */
[----:B------:R-:W-:Y:S01]  /*2170*/  ISETP.GT.U32.AND P3, PT, R48, R39, PT ;  /* 0x000000273000720c */ /* 0x000fe20003f64070 */
[----:B------:R-:W-:Y:S01]  /*2180*/  @!P6 IMAD.IADD R44, R44, 0x1, -R48 ;  /* 0x000000012c2ce824 */ /* 0x000fe200078e0a30 */
[----:B------:R-:W-:Y:S01]  /*2190*/  ISETP.GE.AND P6, PT, R37, RZ, PT ;  /* 0x000000ff2500720c */ /* 0x000fe20003fc6270 */
[----:B------:R-:W-:Y:S01]  /*21a0*/  @!P5 IMAD.MOV R32, RZ, RZ, -R32 ;  /* 0x000000ffff20d224 */ /* 0x000fe200078e0a20 */
[----:B------:R-:W0:Y:S01]  /*21b0*/  LDC.64 R6, c[0x0][0x218] ;  /* 0x00008600ff067b82 */ /* 0x000e220000000a00 */
[----:B------:R-:W-:Y:S01]  /*21c0*/  @!P0 IMAD.MOV R34, RZ, RZ, -R34 ;  /* 0x000000ffff228224 */ /* 0x000fe200078e0a22 */
[C---:B------:R-:W-:Y:S01]  /*21d0*/  ISETP.GT.U32.AND P0, PT, R48.reuse, R41, PT ;  /* 0x000000293000720c */ /* 0x040fe20003f04070 */
[----:B------:R-:W-:Y:S01]  /*21e0*/  @!P1 IMAD.MOV R35, RZ, RZ, -R35 ;  /* 0x000000ffff239224 */ /* 0x000fe200078e0a23 */
[C---:B------:R-:W-:Y:S01]  /*21f0*/  ISETP.GT.U32.AND P1, PT, R48.reuse, R42, PT ;  /* 0x0000002a3000720c */ /* 0x040fe20003f24070 */
[----:B------:R-:W-:Y:S01]  /*2200*/  @!P4 IMAD.MOV R36, RZ, RZ, -R36 ;  /* 0x000000ffff24c224 */ /* 0x000fe200078e0a24 */
[C---:B------:R-:W-:Y:S01]  /*2210*/  ISETP.GT.U32.AND P4, PT, R48.reuse, R43, PT ;  /* 0x0000002b3000720c */ /* 0x040fe20003f84070 */
[----:B------:R-:W-:Y:S01]  /*2220*/  @!P2 IMAD.MOV R33, RZ, RZ, -R33 ;  /* 0x000000ffff21a224 */ /* 0x000fe200078e0a21 */
[C---:B------:R-:W-:Y:S01]  /*2230*/  ISETP.GT.U32.AND P5, PT, R48.reuse, R44, PT ;  /* 0x0000002c3000720c */ /* 0x040fe20003fa4070 */
[----:B------:R-:W-:Y:S01]  /*2240*/  @!P3 IMAD.IADD R39, R39, 0x1, -R48 ;  /* 0x000000012727b824 */ /* 0x000fe200078e0a30 */
[----:B------:R-:W-:Y:S01]  /*2250*/  ISETP.GT.U32.AND P2, PT, R48, R40, PT ;  /* 0x000000283000720c */ /* 0x000fe20003f44070 */
[----:B------:R-:W-:Y:S01]  /*2260*/  @!P6 IMAD.MOV R38, RZ, RZ, -R38 ;  /* 0x000000ffff26e224 */ /* 0x000fe200078e0a26 */
[----:B------:R-:W-:-:S02]  /*2270*/  ISETP.GE.AND P3, PT, R57, RZ, PT ;  /* 0x000000ff3900720c */ /* 0x000fc40003f66270 */
        /* <DEDUP_REMOVED lines=11> */
[----:B------:R-:W-:Y:S01]  /*2330*/  @!P3 IMAD.MOV R39, RZ, RZ, -R39 ;  /* 0x000000ffff27b224 */ /* 0x000fe200078e0a27 */
[----:B------:R-:W-:Y:S01]  /*2340*/  ISETP.NE.AND P3, PT, R31, RZ, PT ;  /* 0x000000ff1f00720c */ /* 0x000fe20003f65270 */
[----:B------:R-:W-:Y:S01]  /*2350*/  @!P6 IMAD.IADD R8, R8, 0x1, -R45 ;  /* 0x000000010808e824 */ /* 0x000fe200078e0a2d */
[----:B------:R-:W-:Y:S01]  /*2360*/  ISETP.GE.AND P6, PT, R2, RZ, PT ;  /* 0x000000ff0200720c */ /* 0x000fe20003fc6270 */
[----:B------:R-:W-:Y:S01]  /*2370*/  @!P0 IMAD.MOV R40, RZ, RZ, -R40 ;  /* 0x000000ffff288224 */ /* 0x000fe200078e0a28 */
[C---:B------:R-:W-:Y:S01]  /*2380*/  SEL R10, R9.reuse, R10, !P3 ;  /* 0x0000000a090a7207 */ /* 0x040fe20005800000 */
        /* <DEDUP_REMOVED lines=8> */
[----:B------:R-:W-:Y:S01]  /*2410*/  IMAD R69, R10, UR4, RZ ;  /* 0x000000040a457c24 */ /* 0x000fe2000f8e02ff */
[C---:B------:R-:W-:Y:S01]  /*2420*/  SEL R13, R9.reuse, R13, !P3 ;  /* 0x0000000d090d7207 */ /* 0x040fe20005800000 */
[----:B------:R-:W-:Y:S01]  /*2430*/  IMAD R55, R22, UR4, RZ ;  /* 0x0000000416377c24 */ /* 0x000fe2000f8e02ff */
[C---:B------:R-:W-:Y:S01]  /*2440*/  SEL R15, R9.reuse, R15, !P3 ;  /* 0x0000000f090f7207 */ /* 0x040fe20005800000 */
[----:B------:R-:W-:Y:S01]  /*2450*/  @!P6 IMAD.MOV R8, RZ, RZ, -R8 ;  /* 0x000000ffff08e224 */ /* 0x000fe200078e0a08 */
[----:B------:R-:W-:Y:S01]  /*2460*/  SEL R16, R9, R16, !P3 ;  /* 0x0000001009107207 */ /* 0x000fe20005800000 */
[----:B------:R-:W-:Y:S01]  /*2470*/  IMAD R13, R13, UR4, RZ ;  /* 0x000000040d0d7c24 */ /* 0x000fe2000f8e02ff */
[----:B------:R-:W-:Y:S01]  /*2480*/  SEL R18, R9, R18, !P3 ;  /* 0x0000001209127207 */ /* 0x000fe20005800000 */
[----:B------:R-:W-:Y:S01]  /*2490*/  IMAD R11, R11, UR4, RZ ;  /* 0x000000040b0b7c24 */ /* 0x000fe2000f8e02ff */
[C---:B------:R-:W-:Y:S01]  /*24a0*/  SEL R20, R9.reuse, R20, !P3 ;  /* 0x0000001409147207 */ /* 0x040fe20005800000 */
[----:B------:R-:W-:Y:S01]  /*24b0*/  IMAD R49, R16, UR4, RZ ;  /* 0x0000000410317c24 */ /* 0x000fe2000f8e02ff */
[----:B------:R-:W-:Y:S01]  /*24c0*/  SEL R17, R9, R17, !P3 ;  /* 0x0000001109117207 */ /* 0x000fe20005800000 */
[----:B------:R-:W-:Y:S01]  /*24d0*/  IMAD R15, R15, UR4, RZ ;  /* 0x000000040f0f7c24 */ /* 0x000fe2000f8e02ff */
[C---:B------:R-:W-:Y:S01]  /*24e0*/  SEL R19, R9.reuse, R19, !P3 ;  /* 0x0000001309137207 */ /* 0x040fe20005800000 */
[----:B------:R-:W-:Y:S01]  /*24f0*/  IMAD R53, R20, UR4, RZ ;  /* 0x0000000414357c24 */ /* 0x000fe2000f8e02ff */
[----:B------:R-:W-:Y:S01]  /*2500*/  SEL R21, R9, R21, !P3 ;  /* 0x0000001509157207 */ /* 0x000fe20005800000 */
[----:B------:R-:W-:Y:S01]  /*2510*/  IMAD R17, R17, UR4, RZ ;  /* 0x0000000411117c24 */ /* 0x000fe2000f8e02ff */
[----:B------:R-:W-:Y:S01]  /*2520*/  SEL R24, R9, R24, !P3 ;  /* 0x0000001809187207 */ /* 0x000fe20005800000 */
[----:B------:R-:W-:Y:S01]  /*2530*/  IMAD R19, R19, UR4, RZ ;  /* 0x0000000413137c24 */ /* 0x000fe2000f8e02ff */
[----:B------:R-:W-:Y:S01]  /*2540*/  SEL R26, R9, R26, !P3 ;  /* 0x0000001a091a7207 */ /* 0x000fe20005800000 */
[----:B------:R-:W-:Y:S01]  /*2550*/  IMAD R21, R21, UR4, RZ ;  /* 0x0000000415157c24 */ /* 0x000fe2000f8e02ff */
[C---:B------:R-:W-:Y:S01]  /*2560*/  SEL R23, R9.reuse, R23, !P3 ;  /* 0x0000001709177207 */ /* 0x040fe20005800000 */
        /* <DEDUP_REMOVED lines=9> */
[----:B------:R-:W-:-:S02]  /*2600*/  SEL R32, R9, R32, !P3 ;  /* 0x0000002009207207 */ /* 0x000fc40005800000 */
[----:B------:R-:W-:Y:S01]  /*2610*/  SEL R33, R9, R33, !P3 ;  /* 0x0000002109217207 */ /* 0x000fe20005800000 */
[----:B------:R-:W-:Y:S01]  /*2620*/  IMAD R29, R29, UR4, RZ ;  /* 0x000000041d1d7c24 */ /* 0x000fe2000f8e02ff */
[C---:B------:R-:W-:Y:S02]  /*2630*/  SEL R34, R9.reuse, R34, !P3 ;  /* 0x0000002209227207 */ /* 0x040fe40005800000 */
[----:B------:R-:W-:Y:S01]  /*2640*/  SEL R35, R9, R35, !P3 ;  /* 0x0000002309237207 */ /* 0x000fe20005800000 */
[----:B------:R-:W-:Y:S01]  /*2650*/  IMAD R33, R33, UR4, RZ ;  /* 0x0000000421217c24 */ /* 0x000fe2000f8e02ff */
[C---:B------:R-:W-:Y:S02]  /*2660*/  SEL R36, R9.reuse, R36, !P3 ;  /* 0x0000002409247207 */ /* 0x040fe40005800000 */
[----:B------:R-:W-:Y:S01]  /*2670*/  SEL R38, R9, R38, !P3 ;  /* 0x0000002609267207 */ /* 0x000fe20005800000 */
[----:B------:R-:W-:Y:S01]  /*2680*/  IMAD R35, R35, UR4, RZ ;  /* 0x0000000423237c24 */ /* 0x000fe2000f8e02ff */
[----:B------:R-:W-:-:S02]  /*2690*/  SEL R39, R9, R39, !P3 ;  /* 0x0000002709277207 */ /* 0x000fc40005800000 */
[C---:B------:R-:W-:Y:S02]  /*26a0*/  SEL R31, R9.reuse, R40, !P3 ;  /* 0x00000028091f7207 */ /* 0x040fe40005800000 */
        /* <DEDUP_REMOVED lines=8> */
[----:B------:R-:W-:-:S02]  /*2730*/  SHF.R.S32.HI R10, RZ, 0x1f, R69 ;  /* 0x0000001fff0a7819 */ /* 0x000fc40000011445 */
[-C--:B0-----:R-:W-:Y:S01]  /*2740*/  IADD3 R69, P3, R69, R6.reuse, RZ ;  /* 0x0000000645457210 */ /* 0x081fe20007f7e0ff */
[----:B------:R-:W-:Y:S01]  /*2750*/  IMAD R9, R9, UR4, RZ ;  /* 0x0000000409097c24 */ /* 0x000fe2000f8e02ff */
[----:B------:R-:W-:Y:S02]  /*2760*/  SHF.R.S32.HI R56, RZ, 0x1f, R41 ;  /* 0x0000001fff387819 */ /* 0x000fe40000011429 */
[----:B------:R-:W-:Y:S01]  /*2770*/  SHF.R.S32.HI R60, RZ, 0x1f, R13 ;  /* 0x0000001fff3c7819 */ /* 0x000fe2000001140d */
[----:B------:R-:W-:Y:S01]  /*2780*/  IMAD.X R51, R10, 0x1, R7, P3 ;  /* 0x000000010a337824 */ /* 0x000fe200018e0607 */
[-C--:B------:R-:W-:Y:S02]  /*2790*/  IADD3 R41, P3, R41, R6.reuse, RZ ;  /* 0x0000000629297210 */ /* 0x080fe40007f7e0ff */
[-C--:B------:R-:W-:Y:S02]  /*27a0*/  IADD3 R25, P6, R63, R6.reuse, RZ ;  /* 0x000000063f197210 */ /* 0x080fe40007fde0ff */
[----:B------:R-:W-:Y:S01]  /*27b0*/  SHF.R.S32.HI R64, RZ, 0x1f, R49 ;  /* 0x0000001fff407819 */ /* 0x000fe20000011431 */
[--C-:B------:R-:W-:Y:S01]  /*27c0*/  IMAD.X R56, R56, 0x1, R7.reuse, P3 ;  /* 0x0000000138387824 */ /* 0x100fe200018e0607 */
[-C--:B------:R-:W-:Y:S01]  /*27d0*/  IADD3 R45, P3, R13, R6.reuse, RZ ;  /* 0x000000060d2d7210 */ /* 0x080fe20007f7e0ff */
[----:B------:R-:W-:Y:S01]  /*27e0*/  IMAD R13, R32, UR4, RZ ;  /* 0x00000004200d7c24 */ /* 0x000fe2000f8e02ff */
[----:B------:R-:W-:Y:S01]  /*27f0*/  R2UR UR56, R25 ;  /* 0x00000000193872ca */ /* 0x000fe200000e0000 */
[----:B------:R-:W-:Y:S01]  /*2800*/  IMAD R25, R18, UR4, RZ ;  /* 0x0000000412197c24 */ /* 0x000fe2000f8e02ff */
[-C--:B------:R-:W-:Y:S01]  /*2810*/  IADD3 R23, P1, R71, R6.reuse, RZ ;  /* 0x0000000647177210 */ /* 0x080fe20007f3e0ff */
[----:B------:R-:W-:Y:S01]  /*2820*/  IMAD.X R60, R60, 0x1, R7, P3 ;  /* 0x000000013c3c7824 */ /* 0x000fe200018e0607 */
[----:B------:R-:W-:-:S02]  /*2830*/  IADD3 R49, P3, R49, R6, RZ ;  /* 0x0000000631317210 */ /* 0x000fc40007f7e0ff */
[----:B------:R-:W-:Y:S02]  /*2840*/  SHF.R.S32.HI R10, RZ, 0x1f, R25 ;  /* 0x0000001fff0a7819 */ /* 0x000fe40000011419 */
[----:B------:R-:W-:Y:S01]  /*2850*/  R2UR UR54, R23 ;  /* 0x00000000173672ca */ /* 0x000fe200000e0000 */
[----:B------:R-:W-:Y:S01]  /*2860*/  IMAD.X R64, R64, 0x1, R7, P3 ;  /* 0x0000000140407824 */ /* 0x000fe200018e0607 */
[-C--:B------:R-:W-:Y:S01]  /*2870*/  IADD3 R42, P3, R25, R6.reuse, RZ ;  /* 0x00000006192a7210 */ /* 0x080fe20007f7e0ff */
[----:B------:R-:W-:Y:S01]  /*2880*/  IMAD R23, R12, UR4, RZ ;  /* 0x000000040c177c24 */ /* 0x000fe2000f8e02ff */
[----:B------:R-:W-:Y:S02]  /*2890*/  SHF.R.S32.HI R68, RZ, 0x1f, R53 ;  /* 0x0000001fff447819 */ /* 0x000fe40000011435 */
[----:B------:R-:W-:Y:S01]  /*28a0*/  SHF.R.S32.HI R58, RZ, 0x1f, R11 ;  /* 0x0000001fff3a7819 */ /* 0x000fe2000001140b */
[----:B------:R-:W-:Y:S01]  /*28b0*/  IMAD.X R65, R10, 0x1, R7, P3 ;  /* 0x000000010a417824 */ /* 0x000fe200018e0607 */
[----:B------:R-:W-:Y:S01]  /*28c0*/  IADD3 R44, P3, R53, R6, RZ ;  /* 0x00000006352c7210 */ /* 0x000fe20007f7e0ff */
[----:B------:R-:W-:Y:S01]  /*28d0*/  IMAD R53, R36, UR4, RZ ;  /* 0x0000000424357c24 */ /* 0x000fe2000f8e02ff */
[----:B------:R-:W-:-:S02]  /*28e0*/  SHF.R.S32.HI R54, RZ, 0x1f, R23 ;  /* 0x0000001fff367819 */ /* 0x000fc40000011417 */
[-C--:B------:R-:W-:Y:S01]  /*28f0*/  IADD3 R40, P2, R23, R6.reuse, RZ ;  /* 0x0000000617287210 */ /* 0x080fe20007f5e0ff */
[----:B------:R-:W-:Y:S01]  /*2900*/  IMAD.X R68, R68, 0x1, R7, P3 ;  /* 0x0000000144447824 */ /* 0x000fe200018e0607 */
[----:B------:R-:W-:Y:S02]  /*2910*/  SHF.R.S32.HI R10, RZ, 0x1f, R17 ;  /* 0x0000001fff0a7819 */ /* 0x000fe40000011411 */
[-C--:B------:R-:W-:Y:S01]  /*2920*/  IADD3 R46, P3, R17, R6.reuse, RZ ;  /* 0x00000006112e7210 */ /* 0x080fe20007f7e0ff */
[--C-:B------:R-:W-:Y:S01]  /*2930*/  IMAD.X R54, R54, 0x1, R7.reuse, P2 ;  /* 0x0000000136367824 */ /* 0x100fe200010e0607 */
[-C--:B------:R-:W-:Y:S02]  /*2940*/  IADD3 R43, P2, R11, R6.reuse, RZ ;  /* 0x000000060b2b7210 */ /* 0x080fe40007f5e0ff */
[----:B------:R-:W-:Y:S01]  /*2950*/  ISETP.NE.AND P0, PT, R30, RZ, PT ;  /* 0x000000ff1e00720c */ /* 0x000fe20003f05270 */
[----:B------:R-:W-:Y:S01]  /*2960*/  IMAD.X R57, R10, 0x1, R7, P3 ;  /* 0x000000010a397824 */ /* 0x000fe200018e0607 */
[----:B------:R-:W-:Y:S01]  /*2970*/  SHF.R.S32.HI R12, RZ, 0x1f, R19 ;  /* 0x0000001fff0c7819 */ /* 0x000fe20000011413 */
[----:B------:R-:W-:Y:S01]  /*2980*/  IMAD.X R58, R58, 0x1, R7, P2 ;  /* 0x000000013a3a7824 */ /* 0x000fe200010e0607 */
[----:B------:R-:W-:-:S02]  /*2990*/  IADD3 R48, P3, R19, R6, RZ ;  /* 0x0000000613307210 */ /* 0x000fc40007f7e0ff */
[----:B------:R-:W-:Y:S02]  /*29a0*/  SHF.R.S32.HI R62, RZ, 0x1f, R15 ;  /* 0x0000001fff3e7819 */ /* 0x000fe4000001140f */
[-C--:B------:R-:W-:Y:S01]  /*29b0*/  IADD3 R47, P2, R15, R6.reuse, RZ ;  /* 0x000000060f2f7210 */ /* 0x080fe20007f5e0ff */
[----:B------:R-:W-:Y:S01]  /*29c0*/  IMAD.X R59, R12, 0x1, R7, P3 ;  /* 0x000000010c3b7824 */ /* 0x000fe200018e0607 */
[-C--:B------:R-:W-:Y:S02]  /*29d0*/  IADD3 R26, P5, R61, R6.reuse, RZ ;  /* 0x000000063d1a7210 */ /* 0x080fe40007fbe0ff */
[----:B------:R-:W-:Y:S01]  /*29e0*/  SHF.R.S32.HI R10, RZ, 0x1f, R21 ;  /* 0x0000001fff0a7819 */ /* 0x000fe20000011415 */
[----:B------:R-:W-:Y:S01]  /*29f0*/  IMAD.X R62, R62, 0x1, R7, P2 ;  /* 0x000000013e3e7824 */ /* 0x000fe200010e0607 */
[----:B------:R-:W-:Y:S02]  /*2a00*/  R2UR UR57, R26 ;  /* 0x000000001a3972ca */ /* 0x000fe400000e0000 */
[----:B------:R-:W-:-:S02]  /*2a10*/  IADD3 R50, P3, R21, R6, RZ ;  /* 0x0000000615327210 */ /* 0x000fc40007f7e0ff */
[----:B------:R-:W-:Y:S02]  /*2a20*/  SHF.R.S32.HI R14, RZ, 0x1f, R63 ;  /* 0x0000001fff0e7819 */ /* 0x000fe4000001143f */
[-C--:B------:R-:W-:Y:S02]  /*2a30*/  IADD3 R24, P4, R55, R6.reuse, RZ ;  /* 0x0000000637187210 */ /* 0x080fe40007f9e0ff */
[----:B------:R-:W-:Y:S01]  /*2a40*/  IADD3 R11, P2, R73, R6, RZ ;  /* 0x00000006490b7210 */ /* 0x000fe20007f5e0ff */
[----:B------:R-:W-:Y:S01]  /*2a50*/  IMAD.X R25, R14, 0x1, R7, P6 ;  /* 0x000000010e197824 */ /* 0x000fe200030e0607 */
[----:B------:R-:W-:Y:S01]  /*2a60*/  SHF.R.S32.HI R12, RZ, 0x1f, R55 ;  /* 0x0000001fff0c7819 */ /* 0x000fe20000011437 */
[----:B------:R-:W-:Y:S01]  /*2a70*/  IMAD R55, R38, UR4, RZ ;  /* 0x0000000426377c24 */ /* 0x000fe2000f8e02ff */
[----:B------:R-:W-:Y:S01]  /*2a80*/  SHF.R.S32.HI R26, RZ, 0x1f, R61 ;  /* 0x0000001fff1a7819 */ /* 0x000fe2000001143d */
[--C-:B------:R-:W-:Y:S01]  /*2a90*/  IMAD.X R61, R10, 0x1, R7.reuse, P3 ;  /* 0x000000010a3d7824 */ /* 0x100fe200018e0607 */
[----:B------:R-:W-:Y:S01]  /*2aa0*/  @!P0 LOP3.LUT R8, RZ, R30, RZ, 0x33, !PT ;  /* 0x0000001eff088212 */ /* 0x000fe200078e33ff */
[--C-:B------:R-:W-:Y:S01]  /*2ab0*/  IMAD.X R27, R12, 0x1, R7.reuse, P4 ;  /* 0x000000010c1b7824 */ /* 0x100fe200020e0607 */
[----:B------:R-:W-:Y:S01]  /*2ac0*/  R2UR UR58, R24 ;  /* 0x00000000183a72ca */ /* 0x000fe200000e0000 */
[----:B------:R-:W-:Y:S01]  /*2ad0*/  IMAD.X R26, R26, 0x1, R7, P5 ;  /* 0x000000011a1a7824 */ /* 0x000fe200028e0607 */
[----:B------:R-:W-:Y:S01]  /*2ae0*/  R2UR UR53, R11 ;  /* 0x000000000b3572ca */ /* 0x000fe200000e0000 */
[----:B------:R-:W-:Y:S01]  /*2af0*/  IMAD R11, R28, UR4, RZ ;  /* 0x000000041c0b7c24 */ /* 0x000fe2000f8e02ff */
[----:B------:R-:W-:-:S02]  /*2b00*/  IADD3 R24, P0, R67, R6, RZ ;  /* 0x0000000643187210 */ /* 0x000fc40007f1e0ff */
[-C--:B------:R-:W-:Y:S02]  /*2b10*/  IADD3 R10, P6, R33, R6.reuse, RZ ;  /* 0x00000006210a7210 */ /* 0x080fe40007fde0ff */
[-C--:B------:R-:W-:Y:S02]  /*2b20*/  IADD3 R15, P4, R29, R6.reuse, RZ ;  /* 0x000000061d0f7210 */ /* 0x080fe40007f9e0ff */
[-C--:B------:R-:W-:Y:S02]  /*2b30*/  IADD3 R12, P5, R13, R6.reuse, RZ ;  /* 0x000000060d0c7210 */ /* 0x080fe40007fbe0ff */
[----:B------:R-:W-:Y:S02]  /*2b40*/  R2UR UR55, R24 ;  /* 0x00000000183772ca */ /* 0x000fe400000e0000 */
[----:B------:R-:W-:Y:S02]  /*2b50*/  R2UR UR49, R10 ;  /* 0x000000000a3172ca */ /* 0x000fe400000e0000 */
[----:B------:R-:W-:-:S02]  /*2b60*/  IADD3 R16, P3, R11, R6, RZ ;  /* 0x000000060b107210 */ /* 0x000fc40007f7e0ff */
[----:B------:R-:W-:Y:S01]  /*2b70*/  R2UR UR51, R15 ;  /* 0x000000000f3372ca */ /* 0x000fe200000e0000 */
[----:B------:R-:W-:Y:S01]  /*2b80*/  IMAD R15, R34, UR4, RZ ;  /* 0x00000004220f7c24 */ /* 0x000fe2000f8e02ff */
[----:B------:R-:W-:Y:S02]  /*2b90*/  R2UR UR50, R12 ;  /* 0x000000000c3272ca */ /* 0x000fe400000e0000 */
[----:B------:R-:W-:Y:S02]  /*2ba0*/  SHF.R.S32.HI R24, RZ, 0x1f, R67 ;  /* 0x0000001fff187819 */ /* 0x000fe40000011443 */
[----:B------:R-:W-:Y:S02]  /*2bb0*/  SHF.R.S32.HI R10, RZ, 0x1f, R71 ;  /* 0x0000001fff0a7819 */ /* 0x000fe40000011447 */
[----:B------:R-:W-:Y:S01]  /*2bc0*/  SHF.R.S32.HI R20, RZ, 0x1f, R11 ;  /* 0x0000001fff147819 */ /* 0x000fe2000001140b */
[----:B------:R-:W-:Y:S01]  /*2bd0*/  IMAD.X R24, R24, 0x1, R7, P0 ;  /* 0x0000000118187824 */ /* 0x000fe200000e0607 */
[----:B------:R-:W-:Y:S01]  /*2be0*/  SHF.R.S32.HI R12, RZ, 0x1f, R73 ;  /* 0x0000001fff0c7819 */ /* 0x000fe20000011449 */
[--C-:B------:R-:W-:Y:S01]  /*2bf0*/  IMAD.X R23, R10, 0x1, R7.reuse, P1 ;  /* 0x000000010a177824 */ /* 0x100fe200008e0607 */
[----:B------:R-:W-:Y:S01]  /*2c00*/  R2UR UR52, R16 ;  /* 0x00000000103472ca */ /* 0x000fe200000e0000 */
[--C-:B------:R-:W-:Y:S01]  /*2c10*/  IMAD.X R20, R20, 0x1, R7.reuse, P3 ;  /* 0x0000000114147824 */ /* 0x100fe200018e0607 */
[-C--:B------:R-:W-:Y:S01]  /*2c20*/  IADD3 R16, P0, R15, R6.reuse, RZ ;  /* 0x000000060f107210 */ /* 0x080fe20007f1e0ff */
[----:B------:R-:W-:Y:S01]  /*2c30*/  IMAD.X R21, R12, 0x1, R7, P2 ;  /* 0x000000010c157824 */ /* 0x000fe200010e0607 */
[----:B------:R-:W-:-:S02]  /*2c40*/  IADD3 R10, P3, R55, R6, RZ ;  /* 0x00000006370a7210 */ /* 0x000fc40007f7e0ff */
[----:B------:R-:W-:Y:S02]  /*2c50*/  IADD3 R11, P2, R53, R6, RZ ;  /* 0x00000006350b7210 */ /* 0x000fe40007f5e0ff */
[----:B------:R-:W-:Y:S02]  /*2c60*/  R2UR UR48, R16 ;  /* 0x00000000103072ca */ /* 0x000fe400000e0000 */
[----:B------:R-:W-:Y:S02]  /*2c70*/  R2UR UR45, R10 ;  /* 0x000000000a2d72ca */ /* 0x000fe400000e0000 */
[----:B------:R-:W-:Y:S01]  /*2c80*/  R2UR UR46, R11 ;  /* 0x000000000b2e72ca */ /* 0x000fe200000e0000 */
[----:B------:R-:W-:Y:S01]  /*2c90*/  IMAD R11, R52, UR4, RZ ;  /* 0x00000004340b7c24 */ /* 0x000fe2000f8e02ff */
[----:B------:R-:W-:Y:S02]  /*2ca0*/  SHF.R.S32.HI R10, RZ, 0x1f, R29 ;  /* 0x0000001fff0a7819 */ /* 0x000fe4000001141d */
[----:B------:R-:W-:-:S02]  /*2cb0*/  SHF.R.S32.HI R16, RZ, 0x1f, R15 ;  /* 0x0000001fff107819 */ /* 0x000fc4000001140f */
[----:B------:R-:W-:Y:S01]  /*2cc0*/  SHF.R.S32.HI R18, RZ, 0x1f, R13 ;  /* 0x0000001fff127819 */ /* 0x000fe2000001140d */
[--C-:B------:R-:W-:Y:S01]  /*2cd0*/  IMAD.X R19, R10, 0x1, R7.reuse, P4 ;  /* 0x000000010a137824 */ /* 0x100fe200020e0607 */
[-C--:B------:R-:W-:Y:S01]  /*2ce0*/  IADD3 R14, P1, R35, R6.reuse, RZ ;  /* 0x00000006230e7210 */ /* 0x080fe20007f3e0ff */
[----:B------:R-:W-:Y:S01]  /*2cf0*/  IMAD.X R16, R16, 0x1, R7, P0 ;  /* 0x0000000110107824 */ /* 0x000fe200000e0607 */
[----:B------:R-:W-:Y:S01]  /*2d00*/  SHF.R.S32.HI R12, RZ, 0x1f, R33 ;  /* 0x0000001fff0c7819 */ /* 0x000fe20000011421 */
[--C-:B------:R-:W-:Y:S01]  /*2d10*/  IMAD.X R18, R18, 0x1, R7.reuse, P5 ;  /* 0x0000000112127824 */ /* 0x100fe200028e0607 */
[----:B------:R-:W-:Y:S02]  /*2d20*/  R2UR UR47, R14 ;  /* 0x000000000e2f72ca */ /* 0x000fe400000e0000 */
[-C--:B------:R-:W-:Y:S01]  /*2d30*/  IADD3 R10, P0, R11, R6.reuse, RZ ;  /* 0x000000060b0a7210 */ /* 0x080fe20007f1e0ff */
[----:B------:R-:W-:Y:S01]  /*2d40*/  IMAD.X R17, R12, 0x1, R7, P6 ;  /* 0x000000010c117824 */ /* 0x000fe200030e0607 */
[----:B------:R-:W-:-:S02]  /*2d50*/  IADD3 R14, P4, R39, R6, RZ ;  /* 0x00000006270e7210 */ /* 0x000fc40007f9e0ff */
[-C--:B------:R-:W-:Y:S02]  /*2d60*/  IADD3 R13, P5, R31, R6.reuse, RZ ;  /* 0x000000061f0d7210 */ /* 0x080fe40007fbe0ff */
[----:B------:R-:W-:Y:S02]  /*2d70*/  R2UR UR39, R10 ;  /* 0x000000000a2772ca */ /* 0x000fe400000e0000 */
[----:B------:R-:W-:Y:S02]  /*2d80*/  IADD3 R12, P6, R37, R6, RZ ;  /* 0x00000006250c7210 */ /* 0x000fe40007fde0ff */
[----:B------:R-:W-:Y:S02]  /*2d90*/  R2UR UR44, R14 ;  /* 0x000000000e2c72ca */ /* 0x000fe400000e0000 */
[----:B------:R-:W-:Y:S01]  /*2da0*/  R2UR UR43, R13 ;  /* 0x000000000d2b72ca */ /* 0x000fe200000e0000 */
[----:B------:R-:W-:Y:S01]  /*2db0*/  IMAD R13, R22, UR4, RZ ;  /* 0x00000004160d7c24 */ /* 0x000fe2000f8e02ff */
[----:B------:R-:W-:Y:S01]  /*2dc0*/  SHF.R.S32.HI R10, RZ, 0x1f, R35 ;  /* 0x0000001fff0a7819 */ /* 0x000fe20000011423 */
[----:B------:R-:W-:Y:S01]  /*2dd0*/  ULDC UR4, c[0x0][0x234] ;  /* 0x00008d0000047ab9 */ /* 0x000fe20000000800 */
[----:B------:R-:W-:Y:S01]  /*2de0*/  SHF.R.S32.HI R14, RZ, 0x1f, R53 ;  /* 0x0000001fff0e7819 */ /* 0x000fe20000011435 */
[----:B------:R-:W-:Y:S01]  /*2df0*/  IMAD R8, R8, UR4, RZ ;  /* 0x0000000408087c24 */ /* 0x000fe2000f8e02ff */
[----:B------:R-:W-:Y:S01]  /*2e00*/  R2UR UR42, R12 ;  /* 0x000000000c2a72ca */ /* 0x000fe200000e0000 */
[----:B------:R-:W-:Y:S01]  /*2e10*/  IMAD.X R15, R10, 0x1, R7, P1 ;  /* 0x000000010a0f7824 */ /* 0x000fe200008e0607 */
[----:B------:R-:W-:Y:S01]  /*2e20*/  SHF.R.S32.HI R12, RZ, 0x1f, R55 ;  /* 0x0000001fff0c7819 */ /* 0x000fe20000011437 */
[----:B------:R-:W-:Y:S01]  /*2e30*/  IMAD.X R14, R14, 0x1, R7, P2 ;  /* 0x000000010e0e7824 */ /* 0x000fe200010e0607 */
[----:B------:R-:W-:Y:S01]  /*2e40*/  SHF.R.S32.HI R22, RZ, 0x1f, R39 ;  /* 0x0000001fff167819 */ /* 0x000fe20000011427 */
[----:B------:R-:W-:Y:S01]  /*2e50*/  USHF.R.S32.HI UR4, URZ, 0x1f, UR18 ;  /* 0x0000001f3f047899 */ /* 0x000fe20008011412 */
[----:B------:R-:W-:-:S02]  /*2e60*/  SHF.R.S32.HI R28, RZ, 0x1f, R31 ;  /* 0x0000001fff1c7819 */ /* 0x000fc4000001141f */
[----:B------:R-:W-:Y:S02]  /*2e70*/  CS2R R38, SRZ ;  /* 0x0000000000267805 */ /* 0x000fe4000001ff00 */
[----:B------:R-:W-:Y:S01]  /*2e80*/  SHF.R.S32.HI R30, RZ, 0x1f, R37 ;  /* 0x0000001fff1e7819 */ /* 0x000fe20000011425 */
[----:B------:R-:W-:Y:S01]  /*2e90*/  ULEA.HI UR18, UR4, UR18, URZ, 0x7 ;  /* 0x0000001204127291 */ /* 0x000fe2000f8f383f */
[----:B------:R-:W-:Y:S01]  /*2ea0*/  SHF.R.S32.HI R32, RZ, 0x1f, R11 ;  /* 0x0000001fff207819 */ /* 0x000fe2000001140b */
[----:B------:R-:W-:Y:S01]  /*2eb0*/  IMAD.X R11, R28, 0x1, R7, P5 ;  /* 0x000000011c0b7824 */ /* 0x000fe200028e0607 */
[----:B------:R-:W-:Y:S01]  /*2ec0*/  SHF.R.S32.HI R34, RZ, 0x1f, R13 ;  /* 0x0000001fff227819 */ /* 0x000fe2000001140d */
[--C-:B------:R-:W-:Y:S01]  /*2ed0*/  IMAD.X R10, R30, 0x1, R7.reuse, P6 ;  /* 0x000000011e0a7824 */ /* 0x100fe200030e0607 */
[-C--:B------:R-:W-:Y:S01]  /*2ee0*/  IADD3 R52, P1, R13, R6.reuse, RZ ;  /* 0x000000060d347210 */ /* 0x080fe20007f3e0ff */
[--C-:B------:R-:W-:Y:S01]  /*2ef0*/  IMAD.X R13, R12, 0x1, R7.reuse, P3 ;  /* 0x000000010c0d7824 */ /* 0x100fe200018e0607 */
[C---:B------:R-:W-:Y:S01]  /*2f00*/  IADD3 R53, P2, R9.reuse, R6, RZ ;  /* 0x0000000609357210 */ /* 0x040fe20007f5e0ff */
[--C-:B------:R-:W-:Y:S01]  /*2f10*/  IMAD.X R12, R22, 0x1, R7.reuse, P4 ;  /* 0x00000001160c7824 */ /* 0x100fe200020e0607 */
[----:B------:R-:W-:Y:S01]  /*2f20*/  USHF.L.U32 UR4, UR20, 0x7, URZ ;  /* 0x0000000714047899 */ /* 0x000fe2000800063f */
[--C-:B------:R-:W-:Y:S01]  /*2f30*/  IMAD.X R6, R32, 0x1, R7.reuse, P0 ;  /* 0x0000000120067824 */ /* 0x100fe200000e0607 */
[----:B------:R-:W-:Y:S01]  /*2f40*/  LEA.HI.X.SX32 R66, R9, R7, 0x1, P2 ;  /* 0x0000000709427211 */ /* 0x000fe200010f0eff */
[----:B------:R-:W-:Y:S01]  /*2f50*/  IMAD.X R63, R34, 0x1, R7, P1 ;  /* 0x00000001223f7824 */ /* 0x000fe200008e0607 */
[C---:B------:R-:W-:Y:S01]  /*2f60*/  IADD3 R55, P0, R8.reuse, UR16, RZ ;  /* 0x0000001008377c10 */ /* 0x040fe2000ff1e0ff */
[----:B------:R-:W0:Y:S01]  /*2f70*/  LDC R7, c[0x0][0x238] ;  /* 0x00008e00ff077b82 */ /* 0x000e220000000800 */
[----:B------:R-:W-:Y:S01]  /*2f80*/  UMOV UR16, URZ ;  /* 0x0000003f00107c82 */ /* 0x000fe20008000000 */
[----:B------:R-:W-:Y:S01]  /*2f90*/  R2UR UR34, R23 ;  /* 0x00000000172272ca */ /* 0x000fe200000e0000 */
[----:B------:R-:W-:Y:S01]  /*2fa0*/  UIADD3.X UR20, UR16, 0x40000040, URZ, UP0, !UPT ;  /* 0x4000004010147890 */ /* 0x000fe200087fe43f */
[----:B------:R-:W-:Y:S01]  /*2fb0*/  LEA.HI.X.SX32 R67, R8, UR17, 0x1, P0 ;  /* 0x0000001108437c11 */ /* 0x000fe200080f0eff */
[----:B------:R-:W-:Y:S01]  /*2fc0*/  UMOV UR17, URZ ;  /* 0x0000003f00117c82 */ /* 0x000fe20008000000 */
[C---:B------:R-:W-:Y:S01]  /*2fd0*/  LOP3.LUT R71, R4.reuse, 0x4, RZ, 0xfc, !PT ;  /* 0x0000000404477812 */ /* 0x040fe200078efcff */
[----:B------:R-:W-:Y:S01]  /*2fe0*/  UIADD3.X UR23, UR17, 0x40000040, URZ, UP1, !UPT ;  /* 0x4000004011177890 */ /* 0x000fe20008ffe43f */
[----:B------:R-:W-:Y:S01]  /*2ff0*/  LOP3.LUT R73, R4, 0x8, RZ, 0xfc, !PT ;  /* 0x0000000804497812 */ /* 0x000fe200078efcff */
[----:B------:R-:W-:Y:S01]  /*3000*/  IMAD.SHL.U32 R23, R0, 0x10, RZ ;  /* 0x0000001000177824 */ /* 0x000fe200078e00ff */
[----:B------:R-:W-:-:S02]  /*3010*/  R2UR UR33, R21 ;  /* 0x00000000152172ca */ /* 0x000fc400000e0000 */
[----:B------:R-:W-:Y:S02]  /*3020*/  CS2R R28, SRZ ;  /* 0x00000000001c7805 */ /* 0x000fe4000001ff00 */
[----:B------:R-:W-:Y:S02]  /*3030*/  R2UR UR32, R20 ;  /* 0x00000000142072ca */ /* 0x000fe400000e0000 */
[----:B------:R-:W-:Y:S02]  /*3040*/  CS2R R30, SRZ ;  /* 0x00000000001e7805 */ /* 0x000fe4000001ff00 */
[----:B------:R-:W-:Y:S02]  /*3050*/  R2UR UR15, R19 ;  /* 0x00000000130f72ca */ /* 0x000fe400000e0000 */
[----:B------:R-:W-:Y:S02]  /*3060*/  CS2R R32, SRZ ;  /* 0x0000000000207805 */ /* 0x000fe4000001ff00 */
[----:B------:R-:W-:-:S02]  /*3070*/  R2UR UR14, R18 ;  /* 0x00000000120e72ca */ /* 0x000fc400000e0000 */
[----:B------:R-:W-:Y:S02]  /*3080*/  CS2R R34, SRZ ;  /* 0x0000000000227805 */ /* 0x000fe4000001ff00 */
[----:B------:R-:W-:Y:S02]  /*3090*/  R2UR UR13, R17 ;  /* 0x00000000110d72ca */ /* 0x000fe400000e0000 */
[----:B------:R-:W-:Y:S02]  /*30a0*/  CS2R R36, SRZ ;  /* 0x0000000000247805 */ /* 0x000fe4000001ff00 */
[----:B------:R-:W-:Y:S01]  /*30b0*/  R2UR UR12, R16 ;  /* 0x00000000100c72ca */ /* 0x000fe200000e0000 */
[----:B------:R-:W-:Y:S01]  /*30c0*/  USHF.R.S32.HI UR61, URZ, 0x7, UR18 ;  /* 0x000000073f3d7899 */ /* 0x000fe20008011412 */
[----:B------:R-:W-:Y:S01]  /*30d0*/  R2UR UR11, R15 ;  /* 0x000000000f0b72ca */ /* 0x000fe200000e0000 */
[----:B------:R-:W-:Y:S01]  /*30e0*/  UMOV UR16, UR19 ;  /* 0x0000001300107c82 */ /* 0x000fe20008000000 */
[----:B------:R-:W-:Y:S01]  /*30f0*/  R2UR UR10, R14 ;  /* 0x000000000e0a72ca */ /* 0x000fe200000e0000 */
[-C--:B0-----:R-:W-:Y:S01]  /*3100*/  IMAD R124, R124, R7.reuse, RZ ;  /* 0x000000077c7c7224 */ /* 0x081fe200078e02ff */
[----:B------:R-:W-:Y:S01]  /*3110*/  R2UR UR9, R13 ;  /* 0x000000000d0972ca */ /* 0x000fe200000e0000 */
[-C--:B------:R-:W-:Y:S01]  /*3120*/  IMAD R125, R125, R7.reuse, RZ ;  /* 0x000000077d7d7224 */ /* 0x080fe200078e02ff */
        /* <DEDUP_REMOVED lines=16> */
[----:B------:R-:W-:Y:S01]  /*3230*/  CS2R R24, SRZ ;  /* 0x0000000000187805 */ /* 0x000fe2000001ff00 */
[----:B------:R-:W-:Y:S01]  /*3240*/  IMAD.SHL.U32 R136, R7, 0x80, RZ ;  /* 0x0000008007887824 */ /* 0x000fe200078e00ff */
[----:B------:R-:W-:Y:S01]  /*3250*/  CS2R R26, SRZ ;  /* 0x00000000001a7805 */ /* 0x000fe2000001ff00 */
[-C--:B------:R-:W-:Y:S01]  /*3260*/  IMAD R137, R4, R7.reuse, RZ ;  /* 0x0000000704897224 */ /* 0x080fe200078e02ff */
[----:B------:R-:W-:Y:S01]  /*3270*/  LOP3.LUT R23, R23, 0x70, RZ, 0xc0, !PT ;  /* 0x0000007017177812 */ /* 0x000fe200078ec0ff */
[-C--:B------:R-:W-:Y:S01]  /*3280*/  IMAD R138, R122, R7.reuse, RZ ;  /* 0x000000077a8a7224 */ /* 0x080fe200078e02ff */
[----:B------:R-:W-:Y:S01]  /*3290*/  UMOV UR17, UR20 ;  /* 0x0000001400117c82 */ /* 0x000fe20008000000 */
[-C--:B------:R-:W-:Y:S01]  /*32a0*/  IMAD R139, R121, R7.reuse, RZ ;  /* 0x00000007798b7224 */ /* 0x080fe200078e02ff */
[----:B------:R-:W-:Y:S01]  /*32b0*/  UMOV UR18, UR22 ;  /* 0x0000001600127c82 */ /* 0x000fe20008000000 */
[-C--:B------:R-:W-:Y:S01]  /*32c0*/  IMAD R140, R120, R7.reuse, RZ ;  /* 0x00000007788c7224 */ /* 0x080fe200078e02ff */
[----:B------:R-:W-:Y:S01]  /*32d0*/  UMOV UR19, UR23 ;  /* 0x0000001700137c82 */ /* 0x000fe20008000000 */
[-C--:B------:R-:W-:Y:S01]  /*32e0*/  IMAD R141, R119, R7.reuse, RZ ;  /* 0x00000007778d7224 */ /* 0x080fe200078e02ff */
[----:B------:R-:W-:Y:S01]  /*32f0*/  UIADD3.64 UR20, UR16, 0x2, URZ ;  /* 0x0000000210147897 */ /* 0x000fe2000fffe03f */
[-C--:B------:R-:W-:Y:S01]  /*3300*/  IMAD R142, R118, R7.reuse, RZ ;  /* 0x00000007768e7224 */ /* 0x080fe200078e02ff */
[----:B------:R-:W-:Y:S01]  /*3310*/  UIADD3.64 UR24, UR16, 0x4, URZ ;  /* 0x0000000410187897 */ /* 0x000fe2000fffe03f */
[-C--:B------:R-:W-:Y:S01]  /*3320*/  IMAD R143, R117, R7.reuse, RZ ;  /* 0x00000007758f7224 */ /* 0x080fe200078e02ff */
[----:B------:R-:W-:Y:S01]  /*3330*/  UIADD3.64 UR22, UR18, 0x2, URZ ;  /* 0x0000000212167897 */ /* 0x000fe2000fffe03f */
[-C--:B------:R-:W-:Y:S01]  /*3340*/  IMAD R144, R116, R7.reuse, RZ ;  /* 0x0000000774907224 */ /* 0x080fe200078e02ff */
[----:B------:R-:W-:Y:S01]  /*3350*/  UIADD3.64 UR26, UR18, 0x4, URZ ;  /* 0x00000004121a7897 */ /* 0x000fe2000fffe03f */
[----:B------:R-:W-:-:S02]  /*3360*/  IMAD R145, R115, R7, RZ ;  /* 0x0000000773917224 */ /* 0x000fc400078e02ff */
[-C--:B------:R-:W-:Y:S02]  /*3370*/  IMAD R146, R114, R7.reuse, RZ ;  /* 0x0000000772927224 */ /* 0x080fe400078e02ff */
[-C--:B------:R-:W-:Y:S02]  /*3380*/  IMAD R147, R113, R7.reuse, RZ ;  /* 0x0000000771937224 */ /* 0x080fe400078e02ff */
[-C--:B------:R-:W-:Y:S02]  /*3390*/  IMAD R148, R112, R7.reuse, RZ ;  /* 0x0000000770947224 */ /* 0x080fe400078e02ff */
[-C--:B------:R-:W-:Y:S02]  /*33a0*/  IMAD R149, R111, R7.reuse, RZ ;  /* 0x000000076f957224 */ /* 0x080fe400078e02ff */
[-C--:B------:R-:W-:Y:S02]  /*33b0*/  IMAD R150, R110, R7.reuse, RZ ;  /* 0x000000076e967224 */ /* 0x080fe400078e02ff */
        /* <DEDUP_REMOVED lines=39> */
[----:B------:R-:W-:Y:S02]  /*3630*/  IMAD.SHL.U32 R6, R0, 0x80, RZ ;  /* 0x0000008000067824 */ /* 0x000fe400078e00ff */
[----:B------:R-:W-:-:S07]  /*3640*/  IMAD R7, R70, R7, RZ ;  /* 0x0000000746077224 */ /* 0x000fce00078e02ff */
.L_x_2:
[----:B------:R-:W-:Y:S02]  /*3650*/  LEA.HI R134, R0, 0xe, RZ, 0x1a ;  /* 0x0000000e00867811 */ /* 0x000fe400078fd0ff */
[----:B------:R-:W-:Y:S02]  /*3660*/  ISETP.GE.AND P1, PT, R4, UR59, PT ;  /* 0x0000003b04007c0c */ /* 0x000fe4000bf26270 */
[----:B------:R-:W-:Y:S02]  /*3670*/  ISETP.GE.AND P5, PT, R134, UR59, PT ;  /* 0x0000003b86007c0c */ /* 0x000fe4000bfa6270 */
[----:B------:R-:W-:Y:S02]  /*3680*/  LEA.HI R134, R0, 0x2e, RZ, 0x1a ;  /* 0x0000002e00867811 */ /* 0x000fe400078fd0ff */
[----:B------:R-:W-:Y:S02]  /*3690*/  IADD3 R184, P2, R137, R55, RZ ;  /* 0x0000003789b87210 */ /* 0x000fe40007f5e0ff */
[----:B------:R-:W-:-:S02]  /*36a0*/  ISETP.GE.AND P6, PT, R70, UR59, PT ;  /* 0x0000003b46007c0c */ /* 0x000fc4000bfc6270 */
[----:B------:R-:W-:Y:S02]  /*36b0*/  PRMT R205, RZ, 0x7610, R205 ;  /* 0x00007610ffcd7816 */ /* 0x000fe400000000cd */
[----:B------:R-:W-:Y:S02]  /*36c0*/  LEA.HI R135, R0, 0x1e, RZ, 0x1a ;  /* 0x0000001e00877811 */ /* 0x000fe400078fd0ff */
[----:B------:R-:W-:Y:S02]  /*36d0*/  ISETP.GE.AND P0, PT, R134, UR59, PT ;  /* 0x0000003b86007c0c */ /* 0x000fe4000bf06270 */
[----:B------:R-:W-:Y:S02]  /*36e0*/  LEA.HI.X.SX32 R185, R137, R67, 0x1, P2 ;  /* 0x0000004389b97211 */ /* 0x000fe400010f0eff */
[----:B------:R-:W-:Y:S02]  /*36f0*/  IADD3 R134, P3, R7, R55, RZ ;  /* 0x0000003707867210 */ /* 0x000fe40007f7e0ff */
[----:B------:R-:W-:Y:S01]  /*3700*/  ISETP.GE.AND P2, PT, R71, UR59, PT ;  /* 0x0000003b47007c0c */ /* 0x000fe2000bf46270 */
[----:B------:R-:W2:Y:S01]  /*3710*/  @!P1 LDG.E.U8 R205, desc[UR40][R184.64] ;  /* 0x00000028b8cd9981 */ /* 0x000ea2000c1e1100 */
[----:B------:R-:W-:-:S02]  /*3720*/  ISETP.GE.AND P4, PT, R135, UR59, PT ;  /* 0x0000003b87007c0c */ /* 0x000fc4000bf86270 */
[----:B------:R-:W-:Y:S02]  /*3730*/  PRMT R178, RZ, 0x7610, R178 ;  /* 0x00007610ffb27816 */ /* 0x000fe400000000b2 */
[----:B------:R-:W-:Y:S02]  /*3740*/  LEA.HI.X.SX32 R135, R7, R67, 0x1, P3 ;  /* 0x0000004307877211 */ /* 0x000fe400018f0eff */
[----:B------:R-:W-:Y:S02]  /*3750*/  IADD3 R176, P1, R8, R55, RZ ;  /* 0x0000003708b07210 */ /* 0x000fe40007f3e0ff */
[----:B------:R-:W-:Y:S01]  /*3760*/  ISETP.GE.AND P3, PT, R72, UR59, PT ;  /* 0x0000003b48007c0c */ /* 0x000fe2000bf66270 */
[----:B------:R0:W3:Y:S01]  /*3770*/  @!P6 LDG.E.U8 R178, desc[UR40][R134.64] ;  /* 0x0000002886b2e981 */ /* 0x0000e2000c1e1100 */
[----:B------:R-:W-:Y:S02]  /*3780*/  PRMT R183, RZ, 0x7610, R183 ;  /* 0x00007610ffb77816 */ /* 0x000fe400000000b7 */
[----:B------:R-:W-:-:S02]  /*3790*/  LEA.HI.X.SX32 R177, R8, R67, 0x1, P1 ;  /* 0x0000004308b17211 */ /* 0x000fc400008f0eff */
[----:B------:R-:W-:Y:S02]  /*37a0*/  ISETP.GE.AND P1, PT, R73, UR59, PT ;  /* 0x0000003b49007c0c */ /* 0x000fe4000bf26270 */
[----:B------:R-:W-:Y:S01]  /*37b0*/  PRMT R181, RZ, 0x7610, R181 ;  /* 0x00007610ffb57816 */ /* 0x000fe200000000b5 */
[----:B------:R1:W4:Y:S01]  /*37c0*/  @!P2 LDG.E.U8 R183, desc[UR40][R176.64] ;  /* 0x00000028b0b7a981 */ /* 0x000322000c1e1100 */
[----:B0-----:R-:W-:-:S04]  /*37d0*/  IADD3 R134, P6, R9, R55, RZ ;  /* 0x0000003709867210 */ /* 0x001fc80007fde0ff */
[----:B------:R-:W-:Y:S02]  /*37e0*/  LEA.HI.X.SX32 R135, R9, R67, 0x1, P6 ;  /* 0x0000004309877211 */ /* 0x000fe400030f0eff */
[----:B------:R-:W-:Y:S02]  /*37f0*/  ISETP.GE.AND P6, PT, R74, UR59, PT ;  /* 0x0000003b4a007c0c */ /* 0x000fe4000bfc6270 */
[C---:B-1----:R-:W-:Y:S01]  /*3800*/  IADD3 R176, P2, R10.reuse, R55, RZ ;  /* 0x000000370ab07210 */ /* 0x042fe20007f5e0ff */
[----:B------:R0:W5:Y:S01]  /*3810*/  @!P3 LDG.E.U8 R181, desc[UR40][R134.64] ;  /* 0x0000002886b5b981 */ /* 0x000162000c1e1100 */
[----:B------:R-:W-:Y:S02]  /*3820*/  PRMT R190, RZ, 0x7610, R190 ;  /* 0x00007610ffbe7816 */ /* 0x000fe400000000be */
[----:B------:R-:W-:Y:S02]  /*3830*/  LEA.HI.X.SX32 R177, R10, R67, 0x1, P2 ;  /* 0x000000430ab17211 */ /* 0x000fe400010f0eff */
[----:B------:R-:W-:-:S02]  /*3840*/  ISETP.GE.AND P3, PT, R75, UR59, PT ;  /* 0x0000003b4b007c0c */ /* 0x000fc4000bf66270 */
[----:B------:R-:W-:Y:S01]  /*3850*/  PRMT R188, RZ, 0x7610, R188 ;  /* 0x00007610ffbc7816 */ /* 0x000fe200000000bc */
[----:B------:R1:W5:Y:S01]  /*3860*/  @!P1 LDG.E.U8 R190, desc[UR40][R176.64] ;  /* 0x00000028b0be9981 */ /* 0x000362000c1e1100 */
[CC--:B0-----:R-:W-:Y:S02]  /*3870*/  IADD3 R134, P2, R11.reuse, R55.reuse, RZ ;  /* 0x000000370b867210 */ /* 0x0c1fe40007f5e0ff */
[C---:B------:R-:W-:Y:S02]  /*3880*/  IADD3 R184, P1, R12.reuse, R55, RZ ;  /* 0x000000370cb87210 */ /* 0x040fe40007f3e0ff */
[-C--:B------:R-:W-:Y:S02]  /*3890*/  LEA.HI.X.SX32 R135, R11, R67.reuse, 0x1, P2 ;  /* 0x000000430b877211 */ /* 0x080fe400010f0eff */
[----:B------:R-:W-:Y:S02]  /*38a0*/  PRMT R198, RZ, 0x7610, R198 ;  /* 0x00007610ffc67816 */ /* 0x000fe400000000c6 */
[----:B------:R-:W-:Y:S01]  /*38b0*/  LEA.HI.X.SX32 R185, R12, R67, 0x1, P1 ;  /* 0x000000430cb97211 */ /* 0x000fe200008f0eff */
[----:B------:R0:W5:Y:S01]  /*38c0*/  @!P6 LDG.E.U8 R188, desc[UR40][R134.64] ;  /* 0x0000002886bce981 */ /* 0x000162000c1e1100 */
[----:B------:R-:W-:-:S02]  /*38d0*/  ISETP.GE.AND P1, PT, R76, UR59, PT ;  /* 0x0000003b4c007c0c */ /* 0x000fc4000bf26270 */
[----:B-1----:R-:W-:Y:S01]  /*38e0*/  PRMT R177, RZ, 0x7610, R177 ;  /* 0x00007610ffb17816 */ /* 0x002fe200000000b1 */
[----:B------:R1:W5:Y:S01]  /*38f0*/  @!P3 LDG.E.U8 R198, desc[UR40][R184.64] ;  /* 0x00000028b8c6b981 */ /* 0x000362000c1e1100 */
[----:B0-----:R-:W-:-:S04]  /*3900*/  IADD3 R134, P6, R131, R55, RZ ;  /* 0x0000003783867210 */ /* 0x001fc80007fde0ff */
[----:B------:R-:W-:Y:S02]  /*3910*/  LEA.HI.X.SX32 R135, R131, R67, 0x1, P6 ;  /* 0x0000004383877211 */ /* 0x000fe400030f0eff */
[----:B-1----:R-:W-:Y:S02]  /*3920*/  IADD3 R184, P3, R13, R55, RZ ;  /* 0x000000370db87210 */ /* 0x002fe40007f7e0ff */
[----:B------:R-:W-:Y:S01]  /*3930*/  ISETP.GE.AND P6, PT, R77, UR59, PT ;  /* 0x0000003b4d007c0c */ /* 0x000fe2000bfc6270 */
[----:B------:R0:W5:Y:S01]  /*3940*/  @!P5 LDG.E.U8 R177, desc[UR40][R134.64] ;  /* 0x0000002886b1d981 */ /* 0x000162000c1e1100 */
[----:B------:R-:W-:Y:S02]  /*3950*/  PRMT R196, RZ, 0x7610, R196 ;  /* 0x00007610ffc47816 */ /* 0x000fe400000000c4 */
[----:B------:R-:W-:Y:S02]  /*3960*/  LEA.HI.X.SX32 R185, R13, R67, 0x1, P3 ;  /* 0x000000430db97211 */ /* 0x000fe400018f0eff */
[----:B------:R-:W-:-:S02]  /*3970*/  ISETP.GE.AND P3, PT, R78, UR59, PT ;  /* 0x0000003b4e007c0c */ /* 0x000fc4000bf66270 */
[----:B------:R-:W-:Y:S01]  /*3980*/  PRMT R204, RZ, 0x7610, R204 ;  /* 0x00007610ffcc7816 */ /* 0x000fe200000000cc */
[----:B------:R1:W5:Y:S01]  /*3990*/  @!P1 LDG.E.U8 R196, desc[UR40][R184.64] ;  /* 0x00000028b8c49981 */ /* 0x000362000c1e1100 */
        /* <DEDUP_REMOVED lines=11> */
[----:B------:R-:W-:Y:S02]  /*3a50*/  IADD3 R186, P3, R17, R55, RZ ;  /* 0x0000003711ba7210 */ /* 0x000fe40007f7e0ff */
[-C--:B------:R-:W-:Y:S02]  /*3a60*/  LEA.HI.X.SX32 R135, R16, R67.reuse, 0x1, P6 ;  /* 0x0000004310877211 */ /* 0x080fe400030f0eff */
[----:B------:R-:W-:Y:S02]  /*3a70*/  ISETP.GE.AND P6, PT, R81, UR59, PT ;  /* 0x0000003b51007c0c */ /* 0x000fe4000bfc6270 */
[----:B------:R-:W-:Y:S01]  /*3a80*/  LEA.HI.X.SX32 R187, R17, R67, 0x1, P3 ;  /* 0x0000004311bb7211 */ /* 0x000fe200018f0eff */
[----:B------:R0:W5:Y:S01]  /*3a90*/  @!P5 LDG.E.U8 R193, desc[UR40][R134.64] ;  /* 0x0000002886c1d981 */ /* 0x000162000c1e1100 */
[----:B------:R-:W-:-:S02]  /*3aa0*/  PRMT R189, RZ, 0x7610, R189 ;  /* 0x00007610ffbd7816 */ /* 0x000fc400000000bd */
[----:B------:R-:W-:Y:S02]  /*3ab0*/  ISETP.GE.AND P5, PT, R82, UR59, PT ;  /* 0x0000003b52007c0c */ /* 0x000fe4000bfa6270 */
[----:B-1----:R-:W-:Y:S02]  /*3ac0*/  PRMT R185, RZ, 0x7610, R185 ;  /* 0x00007610ffb97816 */ /* 0x002fe400000000b9 */
[----:B------:R1:W5:Y:S01]  /*3ad0*/  @!P1 LDG.E.U8 R189, desc[UR40][R186.64] ;  /* 0x00000028babd9981 */ /* 0x000362000c1e1100 */
[----:B0-----:R-:W-:-:S04]  /*3ae0*/  IADD3 R134, P3, R18, R55, RZ ;  /* 0x0000003712867210 */ /* 0x001fc80007f7e0ff */
[----:B------:R-:W-:Y:S02]  /*3af0*/  LEA.HI.X.SX32 R135, R18, R67, 0x1, P3 ;  /* 0x0000004312877211 */ /* 0x000fe400018f0eff */
[----:B-1----:R-:W-:-:S03]  /*3b00*/  IADD3 R186, P3, R19, R55, RZ ;  /* 0x0000003713ba7210 */ /* 0x002fc60007f7e0ff */
[----:B------:R0:W5:Y:S01]  /*3b10*/  @!P6 LDG.E.U8 R185, desc[UR40][R134.64] ;  /* 0x0000002886b9e981 */ /* 0x000162000c1e1100 */
[----:B------:R-:W-:Y:S02]  /*3b20*/  PRMT R182, RZ, 0x7610, R182 ;  /* 0x00007610ffb67816 */ /* 0x000fe400000000b6 */
[----:B------:R-:W-:Y:S02]  /*3b30*/  LEA.HI.X.SX32 R187, R19, R67, 0x1, P3 ;  /* 0x0000004313bb7211 */ /* 0x000fe400018f0eff */
[----:B------:R-:W-:Y:S02]  /*3b40*/  ISETP.GE.AND P3, PT, R83, UR59, PT ;  /* 0x0000003b53007c0c */ /* 0x000fe4000bf66270 */
        /* <DEDUP_REMOVED lines=12> */
[C---:B0-----:R-:W-:Y:S02]  /*3c10*/  IADD3 R134, P4, R21.reuse, R55, RZ ;  /* 0x0000003715867210 */ /* 0x041fe40007f9e0ff */
[----:B------:R-:W-:Y:S02]  /*3c20*/  ISETP.GE.AND P3, PT, R86, UR59, PT ;  /* 0x0000003b56007c0c */ /* 0x000fe4000bf66270 */
[----:B------:R-:W-:Y:S02]  /*3c30*/  LEA.HI.X.SX32 R135, R21, R67, 0x1, P4 ;  /* 0x0000004315877211 */ /* 0x000fe400020f0eff */
[C---:B------:R-:W-:Y:S02]  /*3c40*/  IADD3 R200, P4, R22.reuse, R55, RZ ;  /* 0x0000003716c87210 */ /* 0x040fe40007f9e0ff */
[----:B------:R-:W-:Y:S01]  /*3c50*/  PRMT R191, RZ, 0x7610, R191 ;  /* 0x00007610ffbf7816 */ /* 0x000fe200000000bf */
[----:B------:R0:W5:Y:S01]  /*3c60*/  @!P6 LDG.E.U8 R195, desc[UR40][R134.64] ;  /* 0x0000002886c3e981 */ /* 0x000162000c1e1100 */
[----:B------:R-:W-:-:S02]  /*3c70*/  LEA.HI.X.SX32 R201, R22, R67, 0x1, P4 ;  /* 0x0000004316c97211 */ /* 0x000fc400020f0eff */
[----:B------:R-:W-:Y:S02]  /*3c80*/  ISETP.GE.AND P4, PT, R87, UR59, PT ;  /* 0x0000003b57007c0c */ /* 0x000fe4000bf86270 */
[----:B-1----:R-:W-:Y:S01]  /*3c90*/  PRMT R187, RZ, 0x7610, R187 ;  /* 0x00007610ffbb7816 */ /* 0x002fe200000000bb */
[----:B------:R1:W5:Y:S01]  /*3ca0*/  @!P5 LDG.E.U8 R191, desc[UR40][R200.64] ;  /* 0x00000028c8bfd981 */ /* 0x000362000c1e1100 */
[----:B0-----:R-:W-:Y:S02]  /*3cb0*/  IADD3 R134, P6, R174, R55, RZ ;  /* 0x00000037ae867210 */ /* 0x001fe40007fde0ff */
[----:B------:R-:W-:Y:S02]  /*3cc0*/  ISETP.GE.AND P5, PT, R88, UR59, PT ;  /* 0x0000003b58007c0c */ /* 0x000fe4000bfa6270 */
[----:B------:R-:W-:Y:S02]  /*3cd0*/  LEA.HI.X.SX32 R135, R174, R67, 0x1, P6 ;  /* 0x00000043ae877211 */ /* 0x000fe400030f0eff */
[----:B-1----:R-:W-:-:S02]  /*3ce0*/  IADD3 R200, P6, R173, R55, RZ ;  /* 0x00000037adc87210 */ /* 0x002fc40007fde0ff */
[----:B------:R-:W-:Y:S01]  /*3cf0*/  PRMT R247, RZ, 0x7610, R247 ;  /* 0x00007610fff77816 */ /* 0x000fe200000000f7 */
[----:B------:R0:W5:Y:S01]  /*3d00*/  @!P3 LDG.E.U8 R187, desc[UR40][R134.64] ;  /* 0x0000002886bbb981 */ /* 0x000162000c1e1100 */
[----:B------:R-:W-:Y:S02]  /*3d10*/  LEA.HI.X.SX32 R201, R173, R67, 0x1, P6 ;  /* 0x00000043adc97211 */ /* 0x000fe400030f0eff */
[----:B------:R-:W-:Y:S02]  /*3d20*/  ISETP.GE.AND P3, PT, R89, UR59, PT ;  /* 0x0000003b59007c0c */ /* 0x000fe4000bf66270 */
[----:B------:R-:W-:Y:S01]  /*3d30*/  PRMT R248, RZ, 0x7610, R248 ;  /* 0x00007610fff87816 */ /* 0x000fe200000000f8 */
[----:B------:R1:W5:Y:S01]  /*3d40*/  @!P4 LDG.E.U8 R247, desc[UR40][R200.64] ;  /* 0x00000028c8f7c981 */ /* 0x000362000c1e1100 */
[----:B0-----:R-:W-:-:S04]  /*3d50*/  IADD3 R134, P6, R172, R55, RZ ;  /* 0x00000037ac867210 */ /* 0x001fc80007fde0ff */
[----:B------:R-:W-:Y:S02]  /*3d60*/  LEA.HI.X.SX32 R135, R172, R67, 0x1, P6 ;  /* 0x00000043ac877211 */ /* 0x000fe400030f0eff */
[C---:B-1----:R-:W-:Y:S02]  /*3d70*/  IADD3 R200, P6, R171.reuse, R55, RZ ;  /* 0x00000037abc87210 */ /* 0x042fe40007fde0ff */
[----:B------:R-:W-:Y:S01]  /*3d80*/  PRMT R249, RZ, 0x7610, R249 ;  /* 0x00007610fff97816 */ /* 0x000fe200000000f9 */
[----:B------:R0:W5:Y:S01]  /*3d90*/  @!P5 LDG.E.U8 R248, desc[UR40][R134.64] ;  /* 0x0000002886f8d981 */ /* 0x000162000c1e1100 */
[----:B------:R-:W-:Y:S02]  /*3da0*/  LEA.HI.X.SX32 R201, R171, R67, 0x1, P6 ;  /* 0x00000043abc97211 */ /* 0x000fe400030f0eff */
[----:B------:R-:W-:Y:S02]  /*3db0*/  ISETP.GE.AND P6, PT, R90, UR59, PT ;  /* 0x0000003b5a007c0c */ /* 0x000fe4000bfc6270 */
[----:B------:R-:W-:Y:S01]  /*3dc0*/  PRMT R246, RZ, 0x7610, R246 ;  /* 0x00007610fff67816 */ /* 0x000fe200000000f6 */
[----:B------:R1:W5:Y:S01]  /*3dd0*/  @!P3 LDG.E.U8 R249, desc[UR40][R200.64] ;  /* 0x00000028c8f9b981 */ /* 0x000362000c1e1100 */
[----:B0-----:R-:W-:-:S02]  /*3de0*/  IADD3 R134, P5, R129, R55, RZ ;  /* 0x0000003781867210 */ /* 0x001fc40007fbe0ff */
[----:B------:R-:W-:Y:S02]  /*3df0*/  ISETP.GE.AND P3, PT, R91, UR59, PT ;  /* 0x0000003b5b007c0c */ /* 0x000fe4000bf66270 */
[----:B------:R-:W-:Y:S02]  /*3e00*/  LEA.HI.X.SX32 R135, R129, R67, 0x1, P5 ;  /* 0x0000004381877211 */ /* 0x000fe400028f0eff */
[C---:B-1----:R-:W-:Y:S02]  /*3e10*/  IADD3 R200, P5, R170.reuse, R55, RZ ;  /* 0x00000037aac87210 */ /* 0x042fe40007fbe0ff */
[----:B------:R-:W-:Y:S01]  /*3e20*/  PRMT R240, RZ, 0x7610, R240 ;  /* 0x00007610fff07816 */ /* 0x000fe200000000f0 */
[----:B------:R0:W5:Y:S01]  /*3e30*/  @!P0 LDG.E.U8 R246, desc[UR40][R134.64] ;  /* 0x0000002886f68981 */ /* 0x000162000c1e1100 */
[----:B------:R-:W-:Y:S02]  /*3e40*/  LEA.HI.X.SX32 R201, R170, R67, 0x1, P5 ;  /* 0x00000043aac97211 */ /* 0x000fe400028f0eff */
[----:B------:R-:W-:-:S02]  /*3e50*/  ISETP.GE.AND P5, PT, R92, UR59, PT ;  /* 0x0000003b5c007c0c */ /* 0x000fc4000bfa6270 */
[----:B------:R-:W-:Y:S01]  /*3e60*/  PRMT R219, RZ, 0x7610, R219 ;  /* 0x00007610ffdb7816 */ /* 0x000fe200000000db */
[----:B------:R1:W5:Y:S01]  /*3e70*/  @!P6 LDG.E.U8 R240, desc[UR40][R200.64] ;  /* 0x00000028c8f0e981 */ /* 0x000362000c1e1100 */
[----:B0-----:R-:W-:-:S04]  /*3e80*/  IADD3 R134, P0, R169, R55, RZ ;  /* 0x00000037a9867210 */ /* 0x001fc80007f1e0ff */
[----:B------:R-:W-:Y:S02]  /*3e90*/  LEA.HI.X.SX32 R135, R169, R67, 0x1, P0 ;  /* 0x00000043a9877211 */ /* 0x000fe400000f0eff */
[C---:B-1----:R-:W-:Y:S02]  /*3ea0*/  IADD3 R200, P6, R168.reuse, R55, RZ ;  /* 0x00000037a8c87210 */ /* 0x042fe40007fde0ff */
        /* <DEDUP_REMOVED lines=14> */
[----:B------:R-:W-:-:S02]  /*3f90*/  LEA.HI R175, R0, 0x3e, RZ, 0x1a ;  /* 0x0000003e00af7811 */ /* 0x000fc400078fd0ff */
[----:B------:R-:W-:Y:S01]  /*3fa0*/  ISETP.GE.AND P0, PT, R96, UR59, PT ;  /* 0x0000003b60007c0c */ /* 0x000fe2000bf06270 */
[----:B------:R1:W5:Y:S01]  /*3fb0*/  @!P6 LDG.E.U8 R243, desc[UR40][R200.64] ;  /* 0x00000028c8f3e981 */ /* 0x000362000c1e1100 */
[C---:B0-----:R-:W-:Y:S02]  /*3fc0*/  IADD3 R134, P5, R165.reuse, R55, RZ ;  /* 0x00000037a5867210 */ /* 0x041fe40007fbe0ff */
[----:B------:R-:W-:Y:S02]  /*3fd0*/  PRMT R242, RZ, 0x7610, R242 ;  /* 0x00007610fff27816 */ /* 0x000fe400000000f2 */
[----:B------:R-:W-:Y:S02]  /*3fe0*/  LEA.HI.X.SX32 R135, R165, R67, 0x1, P5 ;  /* 0x00000043a5877211 */ /* 0x000fe400028f0eff */
[----:B------:R-:W-:Y:S02]  /*3ff0*/  ISETP.GE.AND P2, PT, R175, UR59, PT ;  /* 0x0000003baf007c0c */ /* 0x000fe4000bf46270 */
[----:B-1----:R-:W-:Y:S01]  /*4000*/  IADD3 R200, P6, R164, R55, RZ ;  /* 0x00000037a4c87210 */ /* 0x002fe20007fde0ff */
[----:B------:R0:W5:Y:S01]  /*4010*/  @!P3 LDG.E.U8 R242, desc[UR40][R134.64] ;  /* 0x0000002886f2b981 */ /* 0x000162000c1e1100 */
[----:B------:R-:W-:-:S02]  /*4020*/  PRMT R241, RZ, 0x7610, R241 ;  /* 0x00007610fff17816 */ /* 0x000fc400000000f1 */
[----:B------:R-:W-:Y:S02]  /*4030*/  LEA.HI.X.SX32 R201, R164, R67, 0x1, P6 ;  /* 0x00000043a4c97211 */ /* 0x000fe400030f0eff */
[----:B------:R-:W-:Y:S02]  /*4040*/  ISETP.GE.AND P6, PT, R97, UR59, PT ;  /* 0x0000003b61007c0c */ /* 0x000fe4000bfc6270 */
[----:B------:R-:W-:Y:S01]  /*4050*/  PRMT R239, RZ, 0x7610, R239 ;  /* 0x00007610ffef7816 */ /* 0x000fe200000000ef */
[----:B------:R1:W5:Y:S01]  /*4060*/  @!P0 LDG.E.U8 R241, desc[UR40][R200.64] ;  /* 0x00000028c8f18981 */ /* 0x000362000c1e1100 */
[----:B0-----:R-:W-:Y:S02]  /*4070*/  IADD3 R134, P3, R128, R55, RZ ;  /* 0x0000003780867210 */ /* 0x001fe40007f7e0ff */
[----:B------:R-:W-:Y:S02]  /*4080*/  ISETP.GE.AND P0, PT, R98, UR59, PT ;  /* 0x0000003b62007c0c */ /* 0x000fe4000bf06270 */
[----:B------:R-:W-:-:S02]  /*4090*/  LEA.HI.X.SX32 R135, R128, R67, 0x1, P3 ;  /* 0x0000004380877211 */ /* 0x000fc400018f0eff */
        /* <DEDUP_REMOVED lines=48> */
[----:B0-----:R-:W-:Y:S02]  /*43a0*/  IADD3 R134, P3, R155, R55, RZ ;  /* 0x000000379b867210 */ /* 0x001fe40007f7e0ff */
[----:B------:R-:W-:Y:S02]  /*43b0*/  ISETP.GE.AND P0, PT, R107, UR59, PT ;  /* 0x0000003b6b007c0c */ /* 0x000fe4000bf06270 */
        /* <DEDUP_REMOVED lines=8> */
[----:B0-----:R-:W-:Y:S02]  /*4440*/  IADD3 R134, P3, R153, R55, RZ ;  /* 0x0000003799867210 */ /* 0x001fe40007f7e0ff */
[----:B------:R-:W-:-:S02]  /*4450*/  ISETP.GE.AND P1, PT, R109, UR59, PT ;  /* 0x0000003b6d007c0c */ /* 0x000fc4000bf26270 */
[----:B------:R-:W-:Y:S02]  /*4460*/  LEA.HI.X.SX32 R135, R153, R67, 0x1, P3 ;  /* 0x0000004399877211 */ /* 0x000fe400018f0eff */
[----:B-1----:R-:W-:-:S03]  /*4470*/  IADD3 R200, P6, R152, R55, RZ ;  /* 0x0000003798c87210 */ /* 0x002fc60007fde0ff */
[----:B------:R0:W5:Y:S01]  /*4480*/  @!P0 LDG.E.U8 R228, desc[UR40][R134.64] ;  /* 0x0000002886e48981 */ /* 0x000162000c1e1100 */
[----:B------:R-:W-:Y:S02]  /*4490*/  PRMT R216, RZ, 0x7610, R216 ;  /* 0x00007610ffd87816 */ /* 0x000fe400000000d8 */
[----:B------:R-:W-:Y:S02]  /*44a0*/  LEA.HI.X.SX32 R201, R152, R67, 0x1, P6 ;  /* 0x0000004398c97211 */ /* 0x000fe400030f0eff */
[----:B------:R-:W-:Y:S02]  /*44b0*/  LEA.HI R175, R0, 0x5e, RZ, 0x1a ;  /* 0x0000005e00af7811 */ /* 0x000fe400078fd0ff */
[----:B------:R-:W-:Y:S01]  /*44c0*/  ISETP.GE.AND P0, PT, R110, UR59, PT ;  /* 0x0000003b6e007c0c */ /* 0x000fe2000bf06270 */
[----:B------:R1:W5:Y:S01]  /*44d0*/  @!P2 LDG.E.U8 R216, desc[UR40][R200.64] ;  /* 0x00000028c8d8a981 */ /* 0x000362000c1e1100 */
[----:B0-----:R-:W-:Y:S02]  /*44e0*/  IADD3 R134, P3, R151, R55, RZ ;  /* 0x0000003797867210 */ /* 0x001fe40007f7e0ff */
[----:B------:R-:W-:-:S02]  /*44f0*/  PRMT R227, RZ, 0x7610, R227 ;  /* 0x00007610ffe37816 */ /* 0x000fc400000000e3 */
[----:B------:R-:W-:Y:S02]  /*4500*/  LEA.HI.X.SX32 R135, R151, R67, 0x1, P3 ;  /* 0x0000004397877211 */ /* 0x000fe400018f0eff */
[----:B------:R-:W-:Y:S02]  /*4510*/  ISETP.GE.AND P4, PT, R175, UR59, PT ;  /* 0x0000003baf007c0c */ /* 0x000fe4000bf86270 */
[C---:B-1----:R-:W-:Y:S01]  /*4520*/  IADD3 R200, P3, R150.reuse, R55, RZ ;  /* 0x0000003796c87210 */ /* 0x042fe20007f7e0ff */
[----:B------:R0:W5:Y:S01]  /*4530*/  @!P1 LDG.E.U8 R227, desc[UR40][R134.64] ;  /* 0x0000002886e39981 */ /* 0x000162000c1e1100 */
[----:B------:R-:W-:Y:S02]  /*4540*/  PRMT R226, RZ, 0x7610, R226 ;  /* 0x00007610ffe27816 */ /* 0x000fe400000000e2 */
[----:B------:R-:W-:Y:S02]  /*4550*/  LEA.HI.X.SX32 R201, R150, R67, 0x1, P3 ;  /* 0x0000004396c97211 */ /* 0x000fe400018f0eff */
[----:B------:R-:W-:-:S03]  /*4560*/  PRMT R224, RZ, 0x7610, R224 ;  /* 0x00007610ffe07816 */ /* 0x000fc600000000e0 */
[----:B------:R1:W5:Y:S01]  /*4570*/  @!P0 LDG.E.U8 R226, desc[UR40][R200.64] ;  /* 0x00000028c8e28981 */ /* 0x000362000c1e1100 */
[----:B0-----:R-:W-:Y:S02]  /*4580*/  IADD3 R134, P2, R126, R55, RZ ;  /* 0x000000377e867210 */ /* 0x001fe40007f5e0ff */
[----:B------:R-:W-:Y:S02]  /*4590*/  ISETP.GE.AND P0, PT, R112, UR59, PT ;  /* 0x0000003b70007c0c */ /* 0x000fe4000bf06270 */
[----:B------:R-:W-:Y:S02]  /*45a0*/  LEA.HI.X.SX32 R135, R126, R67, 0x1, P2 ;  /* 0x000000437e877211 */ /* 0x000fe400010f0eff */
[----:B------:R-:W-:-:S03]  /*45b0*/  ISETP.GE.AND P1, PT, R111, UR59, PT ;  /* 0x0000003b6f007c0c */ /* 0x000fc6000bf26270 */
[----:B------:R0:W5:Y:S01]  /*45c0*/  @!P4 LDG.E.U8 R224, desc[UR40][R134.64] ;  /* 0x0000002886e0c981 */ /* 0x000162000c1e1100 */
[CC--:B-1----:R-:W-:Y:S02]  /*45d0*/  IADD3 R200, P2, R149.reuse, R55.reuse, RZ ;  /* 0x0000003795c87210 */ /* 0x0c2fe40007f5e0ff */
[----:B------:R-:W-:Y:S02]  /*45e0*/  PRMT R222, RZ, 0x7610, R222 ;  /* 0x00007610ffde7816 */ /* 0x000fe400000000de */
[----:B------:R-:W-:Y:S02]  /*45f0*/  PRMT R223, RZ, 0x7610, R223 ;  /* 0x00007610ffdf7816 */ /* 0x000fe400000000df */
[C---:B0-----:R-:W-:Y:S02]  /*4600*/  IADD3 R134, P3, R148.reuse, R55, RZ ;  /* 0x0000003794867210 */ /* 0x041fe40007f7e0ff */
[-C--:B------:R-:W-:Y:S02]  /*4610*/  LEA.HI.X.SX32 R201, R149, R67.reuse, 0x1, P2 ;  /* 0x0000004395c97211 */ /* 0x080fe400010f0eff */
[----:B------:R-:W-:-:S02]  /*4620*/  LEA.HI.X.SX32 R135, R148, R67, 0x1, P3 ;  /* 0x0000004394877211 */ /* 0x000fc400018f0eff */
[----:B------:R-:W-:Y:S01]  /*4630*/  ISETP.GE.AND P3, PT, R114, UR59, PT ;  /* 0x0000003b72007c0c */ /* 0x000fe2000bf66270 */
[----:B------:R0:W5:Y:S01]  /*4640*/  @!P1 LDG.E.U8 R223, desc[UR40][R200.64] ;  /* 0x00000028c8df9981 */ /* 0x000162000c1e1100 */
[----:B------:R-:W-:-:S03]  /*4650*/  ISETP.GE.AND P2, PT, R113, UR59, PT ;  /* 0x0000003b71007c0c */ /* 0x000fc6000bf46270 */
[----:B------:R1:W5:Y:S01]  /*4660*/  @!P0 LDG.E.U8 R222, desc[UR40][R134.64] ;  /* 0x0000002886de8981 */ /* 0x000362000c1e1100 */
[CC--:B------:R-:W-:Y:S02]  /*4670*/  IADD3 RZ, P0, R146.reuse, R55.reuse, RZ ;  /* 0x0000003792ff7210 */ /* 0x0c0fe40007f1e0ff */
[C---:B------:R-:W-:Y:S02]  /*4680*/  IADD3 RZ, P1, R147.reuse, R55, RZ ;  /* 0x0000003793ff7210 */ /* 0x040fe40007f3e0ff */
[----:B------:R-:W-:Y:S01]  /*4690*/  PRMT R220, RZ, 0x7610, R220 ;  /* 0x00007610ffdc7816 */ /* 0x000fe200000000dc */
[C---:B0-----:R-:W-:Y:S01]  /*46a0*/  IMAD.IADD R200, R147.reuse, 0x1, R55 ;  /* 0x0000000193c87824 */ /* 0x041fe200078e0237 */
[----:B------:R-:W-:Y:S01]  /*46b0*/  PRMT R221, RZ, 0x7610, R221 ;  /* 0x00007610ffdd7816 */ /* 0x000fe200000000dd */
[C---:B-1----:R-:W-:Y:S01]  /*46c0*/  IMAD.IADD R134, R146.reuse, 0x1, R55 ;  /* 0x0000000192867824 */ /* 0x042fe200078e0237 */
[-C--:B------:R-:W-:Y:S02]  /*46d0*/  LEA.HI.X.SX32 R135, R146, R67.reuse, 0x1, P0 ;  /* 0x0000004392877211 */ /* 0x080fe400000f0eff */
[----:B------:R-:W-:-:S02]  /*46e0*/  LEA.HI.X.SX32 R201, R147, R67, 0x1, P1 ;  /* 0x0000004393c97211 */ /* 0x000fc400008f0eff */
[----:B------:R-:W-:Y:S01]  /*46f0*/  ISETP.GE.AND P4, PT, R115, UR59, PT ;  /* 0x0000003b73007c0c */ /* 0x000fe2000bf86270 */
[----:B------:R-:W5:Y:S01]  /*4700*/  @!P3 LDG.E.U8 R220, desc[UR40][R134.64] ;  /* 0x0000002886dcb981 */ /* 0x000f62000c1e1100 */
[----:B------:R-:W-:Y:S02]  /*4710*/  ISETP.GE.AND P3, PT, R116, UR59, PT ;  /* 0x0000003b74007c0c */ /* 0x000fe4000bf66270 */
[----:B------:R-:W-:Y:S01]  /*4720*/  LEA.HI R175, R0, 0x6e, RZ, 0x1a ;  /* 0x0000006e00af7811 */ /* 0x000fe200078fd0ff */
[----:B------:R0:W5:Y:S01]  /*4730*/  @!P2 LDG.E.U8 R221, desc[UR40][R200.64] ;  /* 0x00000028c8dda981 */ /* 0x000162000c1e1100 */
[-C--:B------:R-:W-:Y:S02]  /*4740*/  IADD3 RZ, P2, R145, R55.reuse, RZ ;  /* 0x0000003791ff7210 */ /* 0x080fe40007f5e0ff */
[----:B------:R-:W-:Y:S02]  /*4750*/  IADD3 RZ, P1, R144, R55, RZ ;  /* 0x0000003790ff7210 */ /* 0x000fe40007f3e0ff */
[----:B------:R-:W-:-:S02]  /*4760*/  ISETP.GE.AND P0, PT, R117, UR59, PT ;  /* 0x0000003b75007c0c */ /* 0x000fc4000bf06270 */
[----:B------:R-:W-:Y:S02]  /*4770*/  PRMT R207, RZ, 0x7610, R207 ;  /* 0x00007610ffcf7816 */ /* 0x000fe400000000cf */
[----:B------:R-:W-:Y:S01]  /*4780*/  ISETP.GE.AND P5, PT, R175, UR59, PT ;  /* 0x0000003baf007c0c */ /* 0x000fe2000bfa6270 */
[C-C-:B0-----:R-:W-:Y:S01]  /*4790*/  IMAD.IADD R200, R145.reuse, 0x1, R55.reuse ;  /* 0x0000000191c87824 */ /* 0x141fe200078e0237 */
[-C--:B------:R-:W-:Y:S01]  /*47a0*/  LEA.HI.X.SX32 R201, R145, R67.reuse, 0x1, P2 ;  /* 0x0000004391c97211 */ /* 0x080fe200010f0eff */
[C---:B------:R-:W-:Y:S01]  /*47b0*/  IMAD.IADD R134, R144.reuse, 0x1, R55 ;  /* 0x0000000190867824 */ /* 0x040fe200078e0237 */
[----:B------:R-:W-:Y:S02]  /*47c0*/  PRMT R218, RZ, 0x7610, R218 ;  /* 0x00007610ffda7816 */ /* 0x000fe400000000da */
[----:B------:R-:W-:Y:S01]  /*47d0*/  LEA.HI.X.SX32 R135, R144, R67, 0x1, P1 ;  /* 0x0000004390877211 */ /* 0x000fe200008f0eff */
[----:B------:R0:W5:Y:S01]  /*47e0*/  @!P4 LDG.E.U8 R207, desc[UR40][R200.64] ;  /* 0x00000028c8cfc981 */ /* 0x000162000c1e1100 */
[----:B------:R-:W-:-:S02]  /*47f0*/  IADD3 RZ, P2, R143, R55, RZ ;  /* 0x000000378fff7210 */ /* 0x000fc40007f5e0ff */
[----:B------:R-:W-:Y:S01]  /*4800*/  IADD3 RZ, P1, R125, R55, RZ ;  /* 0x000000377dff7210 */ /* 0x000fe20007f3e0ff */
[----:B------:R1:W5:Y:S01]  /*4810*/  @!P3 LDG.E.U8 R218, desc[UR40][R134.64] ;  /* 0x0000002886dab981 */ /* 0x000362000c1e1100 */
[----:B------:R-:W-:Y:S02]  /*4820*/  PRMT R217, RZ, 0x7610, R217 ;  /* 0x00007610ffd97816 */ /* 0x000fe400000000d9 */
[----:B------:R-:W-:Y:S02]  /*4830*/  ISETP.GE.AND P4, PT, R119, UR59, PT ;  /* 0x0000003b77007c0c */ /* 0x000fe4000bf86270 */
[----:B------:R-:W-:Y:S01]  /*4840*/  PRMT R215, RZ, 0x7610, R215 ;  /* 0x00007610ffd77816 */ /* 0x000fe200000000d7 */
[C-C-:B0-----:R-:W-:Y:S01]  /*4850*/  IMAD.IADD R200, R143.reuse, 0x1, R55.reuse ;  /* 0x000000018fc87824 */ /* 0x141fe200078e0237 */
[-C--:B------:R-:W-:Y:S01]  /*4860*/  LEA.HI.X.SX32 R201, R143, R67.reuse, 0x1, P2 ;  /* 0x000000438fc97211 */ /* 0x080fe200010f0eff */
[C---:B-1----:R-:W-:Y:S01]  /*4870*/  IMAD.IADD R134, R125.reuse, 0x1, R55 ;  /* 0x000000017d867824 */ /* 0x042fe200078e0237 */
[----:B------:R-:W-:-:S03]  /*4880*/  LEA.HI.X.SX32 R135, R125, R67, 0x1, P1 ;  /* 0x000000437d877211 */ /* 0x000fc600008f0eff */
[----:B------:R-:W5:Y:S01]  /*4890*/  @!P0 LDG.E.U8 R217, desc[UR40][R200.64] ;  /* 0x00000028c8d98981 */ /* 0x000f62000c1e1100 */
[CC--:B------:R-:W-:Y:S02]  /*48a0*/  IADD3 RZ, P1, R141.reuse, R55.reuse, RZ ;  /* 0x000000378dff7210 */ /* 0x0c0fe40007f3e0ff */
[----:B------:R-:W-:Y:S01]  /*48b0*/  ISETP.GE.AND P0, PT, R120, UR59, PT ;  /* 0x0000003b78007c0c */ /* 0x000fe2000bf06270 */
[----:B------:R0:W5:Y:S01]  /*48c0*/  @!P5 LDG.E.U8 R215, desc[UR40][R134.64] ;  /* 0x0000002886d7d981 */ /* 0x000162000c1e1100 */
[----:B------:R-:W-:Y:S02]  /*48d0*/  PRMT R213, RZ, 0x7610, R213 ;  /* 0x00007610ffd57816 */ /* 0x000fe400000000d5 */
[----:B------:R-:W-:Y:S02]  /*48e0*/  IADD3 RZ, P2, R142, R55, RZ ;  /* 0x000000378eff7210 */ /* 0x000fe40007f5e0ff */
[----:B------:R-:W-:Y:S01]  /*48f0*/  PRMT R212, RZ, 0x7610, R212 ;  /* 0x00007610ffd47816 */ /* 0x000fe200000000d4 */
[C---:B0-----:R-:W-:Y:S01]  /*4900*/  IMAD.IADD R134, R141.reuse, 0x1, R55 ;  /* 0x000000018d867824 */ /* 0x041fe200078e0237 */
[----:B------:R-:W-:-:S02]  /*4910*/  LEA.HI.X.SX32 R135, R141, R67, 0x1, P1 ;  /* 0x000000438d877211 */ /* 0x000fc400008f0eff */
[----:B------:R-:W-:Y:S02]  /*4920*/  IADD3 RZ, P1, R140, R55, RZ ;  /* 0x000000378cff7210 */ /* 0x000fe40007f3e0ff */
[-C--:B------:R-:W-:Y:S01]  /*4930*/  LEA.HI.X.SX32 R201, R142, R67.reuse, 0x1, P2 ;  /* 0x000000438ec97211 */ /* 0x080fe200010f0eff */
[----:B------:R0:W5:Y:S01]  /*4940*/  @!P4 LDG.E.U8 R213, desc[UR40][R134.64] ;  /* 0x0000002886d5c981 */ /* 0x000162000c1e1100 */
[----:B------:R-:W-:Y:S02]  /*4950*/  ISETP.GE.AND P2, PT, R121, UR59, PT ;  /* 0x0000003b79007c0c */ /* 0x000fe4000bf46270 */
[----:B------:R-:W-:Y:S01]  /*4960*/  PRMT R211, RZ, 0x7610, R211 ;  /* 0x00007610ffd37816 */ /* 0x000fe200000000d3 */
[C---:B0-----:R-:W-:Y:S01]  /*4970*/  IMAD.IADD R134, R140.reuse, 0x1, R55 ;  /* 0x000000018c867824 */ /* 0x041fe200078e0237 */
[----:B------:R-:W-:Y:S02]  /*4980*/  LEA.HI.X.SX32 R135, R140, R67, 0x1, P1 ;  /* 0x000000438c877211 */ /* 0x000fe400008f0eff */
[----:B------:R-:W-:-:S03]  /*4990*/  IADD3 RZ, P1, R139, R55, RZ ;  /* 0x000000378bff7210 */ /* 0x000fc60007f3e0ff */
[----:B------:R0:W5:Y:S01]  /*49a0*/  @!P0 LDG.E.U8 R212, desc[UR40][R134.64] ;  /* 0x0000002886d48981 */ /* 0x000162000c1e1100 */
[----:B------:R-:W-:Y:S02]  /*49b0*/  LOP3.LUT R175, R4, 0x7a, RZ, 0xfc, !PT ;  /* 0x0000007a04af7812 */ /* 0x000fe400078efcff */
[----:B------:R-:W-:Y:S02]  /*49c0*/  IADD3 RZ, P0, R138, R55, RZ ;  /* 0x000000378aff7210 */ /* 0x000fe40007f1e0ff */
[C---:B0-----:R-:W-:Y:S01]  /*49d0*/  LEA.HI.X.SX32 R135, R139.reuse, R67, 0x1, P1 ;  /* 0x000000438b877211 */ /* 0x041fe200008f0eff */
[----:B------:R-:W-:Y:S01]  /*49e0*/  IMAD.IADD R134, R139, 0x1, R55 ;  /* 0x000000018b867824 */ /* 0x000fe200078e0237 */
[----:B------:R-:W-:Y:S02]  /*49f0*/  ISETP.GE.AND P1, PT, R122, UR59, PT ;  /* 0x0000003b7a007c0c */ /* 0x000fe4000bf26270 */
[----:B------:R-:W-:Y:S02]  /*4a00*/  PRMT R210, RZ, 0x7610, R210 ;  /* 0x00007610ffd27816 */ /* 0x000fe400000000d2 */
[----:B------:R0:W5:Y:S01]  /*4a10*/  @!P2 LDG.E.U8 R211, desc[UR40][R134.64] ;  /* 0x0000002886d3a981 */ /* 0x000162000c1e1100 */
[----:B------:R-:W-:-:S02]  /*4a20*/  ISETP.GE.AND P2, PT, R175, UR59, PT ;  /* 0x0000003baf007c0c */ /* 0x000fc4000bf46270 */
[----:B------:R-:W-:Y:S02]  /*4a30*/  LOP3.LUT R175, R4, 0x7c, RZ, 0xfc, !PT ;  /* 0x0000007c04af7812 */ /* 0x000fe400078efcff */
[----:B------:R-:W-:Y:S01]  /*4a40*/  PRMT R209, RZ, 0x7610, R209 ;  /* 0x00007610ffd17816 */ /* 0x000fe200000000d1 */
[C---:B0-----:R-:W-:Y:S01]  /*4a50*/  IMAD.IADD R134, R138.reuse, 0x1, R55 ;  /* 0x000000018a867824 */ /* 0x041fe200078e0237 */
[----:B------:R-:W-:Y:S02]  /*4a60*/  LEA.HI.X.SX32 R135, R138, R67, 0x1, P0 ;  /* 0x000000438a877211 */ /* 0x000fe400000f0eff */
[----:B------:R-:W-:-:S03]  /*4a70*/  IADD3 RZ, P0, R133, R55, RZ ;  /* 0x0000003785ff7210 */ /* 0x000fc60007f1e0ff */
[----:B------:R0:W5:Y:S01]  /*4a80*/  @!P1 LDG.E.U8 R210, desc[UR40][R134.64] ;  /* 0x0000002886d29981 */ /* 0x000162000c1e1100 */
[----:B------:R-:W-:Y:S02]  /*4a90*/  ISETP.GE.AND P1, PT, R175, UR59, PT ;  /* 0x0000003baf007c0c */ /* 0x000fe4000bf26270 */
[----:B------:R-:W-:Y:S01]  /*4aa0*/  LEA.HI R175, R0, 0x7e, RZ, 0x1a ;  /* 0x0000007e00af7811 */ /* 0x000fe200078fd0ff */
[C---:B0-----:R-:W-:Y:S01]  /*4ab0*/  IMAD.IADD R134, R133.reuse, 0x1, R55 ;  /* 0x0000000185867824 */ /* 0x041fe200078e0237 */
[----:B------:R-:W-:Y:S02]  /*4ac0*/  LEA.HI.X.SX32 R135, R133, R67, 0x1, P0 ;  /* 0x0000004385877211 */ /* 0x000fe400000f0eff */
[----:B------:R-:W-:Y:S02]  /*4ad0*/  IADD3 RZ, P0, R132, R55, RZ ;  /* 0x0000003784ff7210 */ /* 0x000fe40007f1e0ff */
[----:B------:R-:W-:Y:S01]  /*4ae0*/  ISETP.GE.AND P3, PT, R118, UR59, PT ;  /* 0x0000003b76007c0c */ /* 0x000fe2000bf66270 */
[----:B------:R0:W5:Y:S01]  /*4af0*/  @!P2 LDG.E.U8 R209, desc[UR40][R134.64] ;  /* 0x0000002886d1a981 */ /* 0x000162000c1e1100 */
[----:B------:R-:W-:-:S02]  /*4b00*/  ISETP.GE.AND P2, PT, R175, UR59, PT ;  /* 0x0000003baf007c0c */ /* 0x000fc4000bf46270 */
[----:B------:R-:W-:Y:S01]  /*4b10*/  PRMT R208, RZ, 0x7610, R208 ;  /* 0x00007610ffd07816 */ /* 0x000fe200000000d0 */
[--C-:B------:R-:W-:Y:S01]  /*4b20*/  IMAD.IADD R200, R142, 0x1, R55.reuse ;  /* 0x000000018ec87824 */ /* 0x100fe200078e0237 */
[----:B------:R-:W-:Y:S01]  /*4b30*/  PRMT R214, RZ, 0x7610, R214 ;  /* 0x00007610ffd67816 */ /* 0x000fe200000000d6 */
[C---:B0-----:R-:W-:Y:S01]  /*4b40*/  IMAD.IADD R134, R132.reuse, 0x1, R55 ;  /* 0x0000000184867824 */ /* 0x041fe200078e0237 */
[----:B------:R-:W-:-:S05]  /*4b50*/  LEA.HI.X.SX32 R135, R132, R67, 0x1, P0 ;  /* 0x0000004384877211 */ /* 0x000fca00000f0eff */
[----:B------:R-:W5:Y:S01]  /*4b60*/  @!P3 LDG.E.U8 R214, desc[UR40][R200.64] ;  /* 0x00000028c8d6b981 */ /* 0x000f62000c1e1100 */
[C---:B------:R-:W-:Y:S02]  /*4b70*/  IADD3 RZ, P0, R124.reuse, R55, RZ ;  /* 0x000000377cff7210 */ /* 0x040fe40007f1e0ff */
[----:B------:R-:W-:Y:S01]  /*4b80*/  PRMT R206, RZ, 0x7610, R206 ;  /* 0x00007610ffce7816 */ /* 0x000fe200000000ce */
[----:B------:R0:W5:Y:S02]  /*4b90*/  @!P1 LDG.E.U8 R208, desc[UR40][R134.64] ;  /* 0x0000002886d09981 */ /* 0x000164000c1e1100 */
[C---:B0-----:R-:W-:Y:S01]  /*4ba0*/  IMAD.IADD R134, R124.reuse, 0x1, R55 ;  /* 0x000000017c867824 */ /* 0x041fe200078e0237 */
[----:B------:R-:W-:-:S05]  /*4bb0*/  LEA.HI.X.SX32 R135, R124, R67, 0x1, P0 ;  /* 0x000000437c877211 */ /* 0x000fca00000f0eff */
[----:B------:R0:W5:Y:S01]  /*4bc0*/  @!P2 LDG.E.U8 R206, desc[UR40][R134.64] ;  /* 0x0000002886cea981 */ /* 0x000162000c1e1100 */
[----:B------:R-:W-:Y:S02]  /*4bd0*/  ISETP.GE.AND P0, PT, R3, UR59, PT ;  /* 0x0000003b03007c0c */ /* 0x000fe4000bf06270 */
[----:B------:R-:W-:Y:S02]  /*4be0*/  SHF.R.S32.HI R175, RZ, 0x1f, R123 ;  /* 0x0000001fffaf7819 */ /* 0x000fe4000001147b */
[----:B------:R-:W-:Y:S02]  /*4bf0*/  PRMT R176, RZ, 0x7610, R176 ;  /* 0x00007610ffb07816 */ /* 0x000fe400000000b0 */
[----:B0-----:R-:W-:-:S04]  /*4c00*/  IADD3 R134, P1, R123, UR45, RZ ;  /* 0x0000002d7b867c10 */ /* 0x001fc8000ff3e0ff */
[----:B------:R-:W-:Y:S01]  /*4c10*/  IADD3.X R135, R175, UR9, RZ, P1, !PT ;  /* 0x00000009af877c10 */ /* 0x000fe20008ffe4ff */
[----:B------:R-:W-:Y:S01]  /*4c20*/  BAR.SYNC.DEFER_BLOCKING 0x0 ;  /* 0x0000000000007b1d */ /* 0x000fe20000010000 */
[----:B------:R-:W-:Y:S02]  /*4c30*/  PRMT R186, RZ, 0x7610, R186 ;  /* 0x00007610ffba7816 */ /* 0x000fe400000000ba */
[----:B------:R-:W-:-:S03]  /*4c40*/  PRMT R184, RZ, 0x7610, R184 ;  /* 0x00007610ffb87816 */ /* 0x000fc600000000b8 */
[----:B------:R0:W5:Y:S02]  /*4c50*/  @!P0 LDG.E.U8 R176, desc[UR40][R134.64] ;  /* 0x0000002886b08981 */ /* 0x000164000c1e1100 */
[----:B0-----:R-:W-:-:S04]  /*4c60*/  IADD3 R134, P1, R123, UR44, RZ ;  /* 0x0000002c7b867c10 */ /* 0x001fc8000ff3e0ff */
[----:B------:R-:W-:-:S05]  /*4c70*/  IADD3.X R135, R175, UR8, RZ, P1, !PT ;  /* 0x00000008af877c10 */ /* 0x000fca0008ffe4ff */
[----:B------:R0:W5:Y:S02]  /*4c80*/  @!P0 LDG.E.U8 R186, desc[UR40][R134.64] ;  /* 0x0000002886ba8981 */ /* 0x000164000c1e1100 */
[----:B0-----:R-:W-:-:S04]  /*4c90*/  IADD3 R134, P1, R123, UR43, RZ ;  /* 0x0000002b7b867c10 */ /* 0x001fc8000ff3e0ff */
[----:B------:R-:W-:-:S05]  /*4ca0*/  IADD3.X R135, R175, UR7, RZ, P1, !PT ;  /* 0x00000007af877c10 */ /* 0x000fca0008ffe4ff */
[----:B------:R0:W5:Y:S01]  /*4cb0*/  @!P0 LDG.E.U8 R184, desc[UR40][R134.64] ;  /* 0x0000002886b88981 */ /* 0x000162000c1e1100 */
[----:B------:R-:W-:Y:S02]  /*4cc0*/  PRMT R194, RZ, 0x7610, R194 ;  /* 0x00007610ffc27816 */ /* 0x000fe400000000c2 */
        /* <DEDUP_REMOVED lines=8> */
[----:B0-----:R-:W-:-:S05]  /*4d50*/  IADD3 R134, P1, R123, R52, RZ ;  /* 0x000000347b867210 */ /* 0x001fca0007f3e0ff */
[----:B------:R-:W-:-:S05]  /*4d60*/  IMAD.X R135, R175, 0x1, R63, P1 ;  /* 0x00000001af877824 */ /* 0x000fca00008e063f */
[----:B------:R0:W5:Y:S01]  /*4d70*/  @!P0 LDG.E.U8 R202, desc[UR40][R134.64] ;  /* 0x0000002886ca8981 */ /* 0x000162000c1e1100 */
[----:B------:R-:W-:Y:S02]  /*4d80*/  PRMT R200, RZ, 0x7610, R200 ;  /* 0x00007610ffc87816 */ /* 0x000fe400000000c8 */
[----:B0-----:R-:W-:-:S05]  /*4d90*/  IADD3 R134, P1, R123, R53, RZ ;  /* 0x000000357b867210 */ /* 0x001fca0007f3e0ff */
[----:B------:R-:W-:Y:S02]  /*4da0*/  IMAD.X R135, R175, 0x1, R66, P1 ;  /* 0x00000001af877824 */ /* 0x000fe400008e0642 */
[----:B------:R-:W-:-:S03]  /*4db0*/  IMAD.SHL.U32 R180, R0, 0x10, RZ ;  /* 0x0000001000b47824 */ /* 0x000fc600078e00ff */
[----:B------:R0:W5:Y:S01]  /*4dc0*/  @!P0 LDG.E.U8 R200, desc[UR40][R134.64] ;  /* 0x0000002886c88981 */ /* 0x000162000c1e1100 */
[----:B------:R-:W-:Y:S02]  /*4dd0*/  PRMT R197, RZ, 0x7610, R197 ;  /* 0x00007610ffc57816 */ /* 0x000fe400000000c5 */
[----:B------:R-:W-:Y:S02]  /*4de0*/  LOP3.LUT R201, R180, 0x70, RZ, 0xc0, !PT ;  /* 0x00000070b4c97812 */ /* 0x000fe400078ec0ff */
[----:B0-----:R-:W-:Y:S01]  /*4df0*/  IADD3 R134, P1, R123, UR57, RZ ;  /* 0x000000397b867c10 */ /* 0x001fe2000ff3e0ff */
[----:B------:R-:W-:-:S03]  /*4e00*/  IMAD.SHL.U32 R180, R0, 0x80, RZ ;  /* 0x0000008000b47824 */ /* 0x000fc600078e00ff */
[----:B------:R-:W-:Y:S02]  /*4e10*/  IADD3.X R135, R175, UR37, RZ, P1, !PT ;  /* 0x00000025af877c10 */ /* 0x000fe40008ffe4ff */
[----:B------:R-:W-:-:S03]  /*4e20*/  LOP3.LUT R251, R201, 0x1f80, R180, 0xf8, !PT ;  /* 0x00001f80c9fb7812 */ /* 0x000fc600078ef8b4 */
[----:B------:R0:W5:Y:S01]  /*4e30*/  @!P0 LDG.E.U8 R197, desc[UR40][R134.64] ;  /* 0x0000002886c58981 */ /* 0x000162000c1e1100 */
[----:B------:R-:W-:Y:S02]  /*4e40*/  PRMT R201, RZ, 0x7610, R201 ;  /* 0x00007610ffc97816 */ /* 0x000fe400000000c9 */
[----:B------:R-:W-:Y:S02]  /*4e50*/  LOP3.LUT R180, R251, R4, RZ, 0xfc, !PT ;  /* 0x00000004fbb47212 */ /* 0x000fe400078efcff */
[----:B0-----:R-:W-:-:S04]  /*4e60*/  IADD3 R134, P1, R123, UR56, RZ ;  /* 0x000000387b867c10 */ /* 0x001fc8000ff3e0ff */
[----:B------:R-:W-:Y:S01]  /*4e70*/  IADD3.X R135, R175, UR36, RZ, P1, !PT ;  /* 0x00000024af877c10 */ /* 0x000fe20008ffe4ff */
[----:B--2---:R0:W-:Y:S04]  /*4e80*/  STS.U8 [R180+UR60], R205 ;  /* 0x000000cdb4007988 */ /* 0x0041e8000800003c */
[----:B------:R1:W2:Y:S01]  /*4e90*/  @!P0 LDG.E.U8 R201, desc[UR40][R134.64] ;  /* 0x0000002886c98981 */ /* 0x0002a2000c1e1100 */
[----:B0-----:R-:W-:Y:S02]  /*4ea0*/  PRMT R205, RZ, 0x7610, R205 ;  /* 0x00007610ffcd7816 */ /* 0x001fe400000000cd */
[----:B-1----:R-:W-:-:S04]  /*4eb0*/  IADD3 R134, P1, R123, UR55, RZ ;  /* 0x000000377b867c10 */ /* 0x002fc8000ff3e0ff */
[----:B------:R-:W-:Y:S01]  /*4ec0*/  IADD3.X R135, R175, UR35, RZ, P1, !PT ;  /* 0x00000023af877c10 */ /* 0x000fe20008ffe4ff */
[----:B---3--:R0:W-:Y:S04]  /*4ed0*/  STS.U8 [R180+UR60+0x2], R178 ;  /* 0x000002b2b4007988 */ /* 0x0081e8000800003c */
[----:B------:R1:W3:Y:S01]  /*4ee0*/  @!P0 LDG.E.U8 R205, desc[UR40][R134.64] ;  /* 0x0000002886cd8981 */ /* 0x0002e2000c1e1100 */
[----:B0-----:R-:W-:Y:S02]  /*4ef0*/  PRMT R178, RZ, 0x7610, R178 ;  /* 0x00007610ffb27816 */ /* 0x001fe400000000b2 */
[----:B-1----:R-:W-:-:S04]  /*4f00*/  IADD3 R134, P1, R123, UR54, RZ ;  /* 0x000000367b867c10 */ /* 0x002fc8000ff3e0ff */
[----:B------:R-:W-:Y:S01]  /*4f10*/  IADD3.X R135, R175, UR34, RZ, P1, !PT ;  /* 0x00000022af877c10 */ /* 0x000fe20008ffe4ff */
[----:B----4-:R0:W-:Y:S04]  /*4f20*/  STS.U8 [R180+UR60+0x4], R183 ;  /* 0x000004b7b4007988 */ /* 0x0101e8000800003c */
[----:B------:R1:W4:Y:S01]  /*4f30*/  @!P0 LDG.E.U8 R178, desc[UR40][R134.64] ;  /* 0x0000002886b28981 */ /* 0x000322000c1e1100 */
[----:B0-----:R-:W-:Y:S02]  /*4f40*/  PRMT R183, RZ, 0x7610, R183 ;  /* 0x00007610ffb77816 */ /* 0x001fe400000000b7 */
[----:B-1----:R-:W-:-:S04]  /*4f50*/  IADD3 R134, P1, R123, UR53, RZ ;  /* 0x000000357b867c10 */ /* 0x002fc8000ff3e0ff */
[----:B------:R-:W-:Y:S01]  /*4f60*/  IADD3.X R135, R175, UR33, RZ, P1, !PT ;  /* 0x00000021af877c10 */ /* 0x000fe20008ffe4ff */
[----:B-----5:R0:W-:Y:S04]  /*4f70*/  STS.U8 [R180+UR60+0x6], R181 ;  /* 0x000006b5b4007988 */ /* 0x0201e8000800003c */
[----:B------:R1:W5:Y:S01]  /*4f80*/  @!P0 LDG.E.U8 R183, desc[UR40][R134.64] ;  /* 0x0000002886b78981 */ /* 0x000362000c1e1100 */
[----:B0-----:R-:W-:Y:S02]  /*4f90*/  PRMT R181, RZ, 0x7610, R181 ;  /* 0x00007610ffb57816 */ /* 0x001fe400000000b5 */
[----:B-1----:R-:W-:-:S04]  /*4fa0*/  IADD3 R134, P1, R123, UR52, RZ ;  /* 0x000000347b867c10 */ /* 0x002fc8000ff3e0ff */
[----:B------:R-:W-:Y:S01]  /*4fb0*/  IADD3.X R135, R175, UR32, RZ, P1, !PT ;  /* 0x00000020af877c10 */ /* 0x000fe20008ffe4ff */
[----:B------:R0:W-:Y:S04]  /*4fc0*/  STS.U8 [R180+UR60+0x8], R190 ;  /* 0x000008beb4007988 */ /* 0x0001e8000800003c */
[----:B------:R1:W4:Y:S01]  /*4fd0*/  @!P0 LDG.E.U8 R181, desc[UR40][R134.64] ;  /* 0x0000002886b58981 */ /* 0x000322000c1e1100 */
[----:B0-----:R-:W-:Y:S02]  /*4fe0*/  PRMT R190, RZ, 0x7610, R190 ;  /* 0x00007610ffbe7816 */ /* 0x001fe400000000be */
[----:B-1----:R-:W-:-:S04]  /*4ff0*/  IADD3 R134, P1, R123, UR51, RZ ;  /* 0x000000337b867c10 */ /* 0x002fc8000ff3e0ff */
[----:B------:R-:W-:Y:S01]  /*5000*/  IADD3.X R135, R175, UR15, RZ, P1, !PT ;  /* 0x0000000faf877c10 */ /* 0x000fe20008ffe4ff */
[----:B------:R0:W-:Y:S04]  /*5010*/  STS.U8 [R180+UR60+0xa], R188 ;  /* 0x00000abcb4007988 */ /* 0x0001e8000800003c */
[----:B------:R1:W5:Y:S01]  /*5020*/  @!P0 LDG.E.U8 R190, desc[UR40][R134.64] ;  /* 0x0000002886be8981 */ /* 0x000362000c1e1100 */
[----:B0-----:R-:W-:Y:S02]  /*5030*/  PRMT R188, RZ, 0x7610, R188 ;  /* 0x00007610ffbc7816 */ /* 0x001fe400000000bc */
[----:B-1----:R-:W-:-:S04]  /*5040*/  IADD3 R134, P1, R123, UR50, RZ ;  /* 0x000000327b867c10 */ /* 0x002fc8000ff3e0ff */
[----:B------:R-:W-:Y:S01]  /*5050*/  IADD3.X R135, R175, UR14, RZ, P1, !PT ;  /* 0x0000000eaf877c10 */ /* 0x000fe20008ffe4ff */
[----:B------:R0:W-:Y:S04]  /*5060*/  STS.U8 [R180+UR60+0xc], R198 ;  /* 0x00000cc6b4007988 */ /* 0x0001e8000800003c */
[----:B------:R1:W4:Y:S01]  /*5070*/  @!P0 LDG.E.U8 R188, desc[UR40][R134.64] ;  /* 0x0000002886bc8981 */ /* 0x000322000c1e1100 */
[----:B0-----:R-:W-:Y:S02]  /*5080*/  PRMT R198, RZ, 0x7610, R198 ;  /* 0x00007610ffc67816 */ /* 0x001fe400000000c6 */
[----:B-1----:R-:W-:Y:S01]  /*5090*/  IADD3 R134, P1, R123, UR49, RZ ;  /* 0x000000317b867c10 */ /* 0x002fe2000ff3e0ff */
[----:B------:R0:W-:Y:S03]  /*50a0*/  STS.U8 [R180+UR60+0xe], R177 ;  /* 0x00000eb1b4007988 */ /* 0x0001e6000800003c */
[----:B------:R-:W-:-:S05]  /*50b0*/  IADD3.X R135, R175, UR13, RZ, P1, !PT ;  /* 0x0000000daf877c10 */ /* 0x000fca0008ffe4ff */
[----:B------:R1:W5:Y:S01]  /*50c0*/  @!P0 LDG.E.U8 R198, desc[UR40][R134.64] ;  /* 0x0000002886c68981 */ /* 0x000362000c1e1100 */
[----:B0-----:R-:W-:-:S05]  /*50d0*/  LOP3.LUT R177, R180, 0x10, RZ, 0x3c, !PT ;  /* 0x00000010b4b17812 */ /* 0x001fca00078e3cff */
[----:B------:R0:W-:Y:S01]  /*50e0*/  STS.U8 [R177+UR60], R196 ;  /* 0x000000c4b1007988 */ /* 0x0001e2000800003c */
[----:B-1----:R-:W-:-:S04]  /*50f0*/  IADD3 R134, P1, R123, UR48, RZ ;  /* 0x000000307b867c10 */ /* 0x002fc8000ff3e0ff */
[----:B------:R-:W-:Y:S02]  /*5100*/  IADD3.X R135, R175, UR12, RZ, P1, !PT ;  /* 0x0000000caf877c10 */ /* 0x000fe40008ffe4ff */
[----:B0-----:R-:W-:Y:S01]  /*5110*/  PRMT R196, RZ, 0x7610, R196 ;  /* 0x00007610ffc47816 */ /* 0x001fe200000000c4 */
[----:B------:R0:W-:Y:S05]  /*5120*/  STS.U8 [R177+UR60+0x2], R204 ;  /* 0x000002ccb1007988 */ /* 0x0001ea000800003c */
[----:B------:R1:W2:Y:S01]  /*5130*/  @!P0 LDG.E.U8 R196, desc[UR40][R134.64] ;  /* 0x0000002886c48981 */ /* 0x0002a2000c1e1100 */
        /* <DEDUP_REMOVED lines=14> */
[----:B------:R1:W5:Y:S01]  /*5220*/  @!P0 LDG.E.U8 R193, desc[UR40][R134.64] ;  /* 0x0000002886c18981 */ /* 0x000362000c1e1100 */
[----:B0-----:R-:W-:Y:S02]  /*5230*/  PRMT R189, RZ, 0x7610, R189 ;  /* 0x00007610ffbd7816 */ /* 0x001fe400000000bd */
[----:B-1----:R-:W-:-:S05]  /*5240*/  IADD3 R134, P1, R123, R50, RZ ;  /* 0x000000327b867210 */ /* 0x002fca0007f3e0ff */
[----:B------:R-:W-:Y:S01]  /*5250*/  IMAD.X R135, R175, 0x1, R61, P1 ;  /* 0x00000001af877824 */ /* 0x000fe200008e063d */
        /* <DEDUP_REMOVED lines=14> */
[----:B------:R-:W-:-:S05]  /*5340*/  IMAD.X R135, R175, 0x1, R68, P1 ;  /* 0x00000001af877824 */ /* 0x000fca00008e0644 */
[----:B------:R0:W5:Y:S01]  /*5350*/  @!P0 LDG.E.U8 R177, desc[UR40][R134.64] ;  /* 0x0000002886b18981 */ /* 0x000162000c1e1100 */
[----:B------:R-:W-:Y:S02]  /*5360*/  PRMT R203, RZ, 0x7610, R203 ;  /* 0x00007610ffcb7816 */ /* 0x000fe400000000cb */
[----:B0-----:R-:W-:-:S05]  /*5370*/  IADD3 R134, P1, R123, R42, RZ ;  /* 0x0000002a7b867210 */ /* 0x001fca0007f3e0ff */
[----:B------:R-:W-:Y:S01]  /*5380*/  IMAD.X R135, R175, 0x1, R65, P1 ;  /* 0x00000001af877824 */ /* 0x000fe200008e0641 */
[----:B------:R-:W-:-:S04]  /*5390*/  LOP3.LUT R180, R180, 0x20, RZ, 0x3c, !PT ;  /* 0x00000020b4b47812 */ /* 0x000fc800078e3cff */
[----:B------:R0:W2:Y:S04]  /*53a0*/  @!P0 LDG.E.U8 R203, desc[UR40][R134.64] ;  /* 0x0000002886cb8981 */ /* 0x0000a8000c1e1100 */
[----:B------:R1:W-:Y:S01]  /*53b0*/  STS.U8 [R180+UR60], R199 ;  /* 0x000000c7b4007988 */ /* 0x0003e2000800003c */
[----:B0-----:R-:W-:Y:S02]  /*53c0*/  IADD3 R134, P1, R123, R49, RZ ;  /* 0x000000317b867210 */ /* 0x001fe40007f3e0ff */
[----:B-1----:R-:W-:-:S03]  /*53d0*/  PRMT R199, RZ, 0x7610, R199 ;  /* 0x00007610ffc77816 */ /* 0x002fc600000000c7 */
        /* <DEDUP_REMOVED lines=18> */
[----:B------:R-:W-:Y:S01]  /*5500*/  IMAD.SHL.U32 R250, R0, 0x10, RZ ;  /* 0x0000001000fa7824 */ /* 0x000fe200078e00ff */
[----:B0-----:R-:W-:Y:S02]  /*5510*/  PRMT R247, RZ, 0x7610, R247 ;  /* 0x00007610fff77816 */ /* 0x001fe400000000f7 */
[----:B-1----:R-:W-:Y:S02]  /*5520*/  IADD3 R134, P1, R123, R41, RZ ;  /* 0x000000297b867210 */ /* 0x002fe40007f3e0ff */
[----:B------:R-:W-:-:S03]  /*5530*/  LOP3.LUT R251, R250, 0x70, RZ, 0xc0, !PT ;  /* 0x00000070fafb7812 */ /* 0x000fc600078ec0ff */
[----:B------:R-:W-:Y:S02]  /*5540*/  IMAD.X R135, R175, 0x1, R56, P1 ;  /* 0x00000001af877824 */ /* 0x000fe400008e0638 */
[----:B------:R-:W-:-:S03]  /*5550*/  IMAD.SHL.U32 R250, R0, 0x80, RZ ;  /* 0x0000008000fa7824 */ /* 0x000fc600078e00ff */
[----:B------:R0:W5:Y:S02]  /*5560*/  @!P0 LDG.E.U8 R247, desc[UR40][R134.64] ;  /* 0x0000002886f78981 */ /* 0x000164000c1e1100 */
[--C-:B------:R-:W-:Y:S02]  /*5570*/  LOP3.LUT R251, R251, 0x1f80, R250.reuse, 0xf8, !PT ;  /* 0x00001f80fbfb7812 */ /* 0x100fe400078ef8fa */
[----:B------:R-:W-:Y:S02]  /*5580*/  PRMT R250, RZ, 0x7610, R250 ;  /* 0x00007610fffa7816 */ /* 0x000fe400000000fa */
[----:B0-----:R-:W-:-:S05]  /*5590*/  IADD3 R134, P1, R123, R40, RZ ;  /* 0x000000287b867210 */ /* 0x001fca0007f3e0ff */
[----:B------:R-:W-:-:S05]  /*55a0*/  IMAD.X R135, R175, 0x1, R54, P1 ;  /* 0x00000001af877824 */ /* 0x000fca00008e0636 */
[----:B------:R0:W5:Y:S02]  /*55b0*/  @!P0 LDG.E.U8 R250, desc[UR40][R134.64] ;  /* 0x0000002886fa8981 */ /* 0x000164000c1e1100 */
[----:B0-----:R-:W-:-:S05]  /*55c0*/  IADD3 R134, P1, R123, R69, RZ ;  /* 0x000000457b867210 */ /* 0x001fca0007f3e0ff */
[----:B------:R-:W-:Y:S01]  /*55d0*/  IMAD.X R135, R175, 0x1, R51, P1 ;  /* 0x00000001af877824 */ /* 0x000fe200008e0633 */
[----:B------:R-:W-:-:S06]  /*55e0*/  PRMT R175, RZ, 0x7610, R175 ;  /* 0x00007610ffaf7816 */ /* 0x000fcc00000000af */
[----:B------:R0:W5:Y:S01]  /*55f0*/  @!P0 LDG.E.U8 R175, desc[UR40][R134.64] ;  /* 0x0000002886af8981 */ /* 0x000162000c1e1100 */
[----:B------:R-:W-:-:S03]  /*5600*/  LOP3.LUT R251, R251, R4, RZ, 0xfc, !PT ;  /* 0x00000004fbfb7212 */ /* 0x000fc600078efcff */
[----:B------:R1:W-:Y:S04]  /*5610*/  STS.U8 [R180+UR60+0xa], R248 ;  /* 0x00000af8b4007988 */ /* 0x0003e8000800003c */
[----:B------:R-:W-:Y:S01]  /*5620*/  STS.U8 [R180+UR60+0xc], R249 ;  /* 0x00000cf9b4007988 */ /* 0x000fe2000800003c */
[----:B0-----:R-:W-:-:S03]  /*5630*/  LOP3.LUT R134, R251, 0x40, RZ, 0x3c, !PT ;  /* 0x00000040fb867812 */ /* 0x001fc600078e3cff */
[----:B------:R0:W-:Y:S01]  /*5640*/  STS.U8 [R180+UR60+0xe], R246 ;  /* 0x00000ef6b4007988 */ /* 0x0001e2000800003c */
[C---:B-1----:R-:W-:Y:S02]  /*5650*/  LOP3.LUT R248, R251.reuse, 0x30, RZ, 0x3c, !PT ;  /* 0x00000030fbf87812 */ /* 0x042fe400078e3cff */
[----:B------:R-:W-:-:S03]  /*5660*/  LOP3.LUT R135, R251, 0x50, RZ, 0x3c, !PT ;  /* 0x00000050fb877812 */ /* 0x000fc600078e3cff */
[----:B------:R-:W-:Y:S01]  /*5670*/  STS.U8 [R248+UR60], R240 ;  /* 0x000000f0f8007988 */ /* 0x000fe2000800003c */
[----:B0-----:R-:W-:-:S03]  /*5680*/  LOP3.LUT R180, R251, 0x60, RZ, 0x3c, !PT ;  /* 0x00000060fbb47812 */ /* 0x001fc600078e3cff */
[----:B------:R-:W-:Y:S01]  /*5690*/  STS.U8 [R248+UR60+0x2], R219 ;  /* 0x000002dbf8007988 */ /* 0x000fe2000800003c */
[----:B------:R-:W-:-:S03]  /*56a0*/  LOP3.LUT R251, R251, 0x70, RZ, 0x3c, !PT ;  /* 0x00000070fbfb7812 */ /* 0x000fc600078e3cff */
[----:B------:R-:W-:Y:S04]  /*56b0*/  STS.U8 [R248+UR60+0x4], R245 ;  /* 0x000004f5f8007988 */ /* 0x000fe8000800003c */
[----:B------:R-:W-:Y:S04]  /*56c0*/  STS.U8 [R248+UR60+0x6], R244 ;  /* 0x000006f4f8007988 */ /* 0x000fe8000800003c */
[----:B------:R-:W-:Y:S04]  /*56d0*/  STS.U8 [R248+UR60+0x8], R243 ;  /* 0x000008f3f8007988 */ /* 0x000fe8000800003c */
[----:B------:R-:W-:Y:S04]  /*56e0*/  STS.U8 [R248+UR60+0xa], R242 ;  /* 0x00000af2f8007988 */ /* 0x000fe8000800003c */
[----:B------:R-:W-:Y:S04]  /*56f0*/  STS.U8 [R248+UR60+0xc], R241 ;  /* 0x00000cf1f8007988 */ /* 0x000fe8000800003c */
[----:B------:R-:W-:Y:S04]  /*5700*/  STS.U8 [R248+UR60+0xe], R239 ;  /* 0x00000eeff8007988 */ /* 0x000fe8000800003c */
[----:B------:R-:W-:Y:S04]  /*5710*/  STS.U8 [R134+UR60], R233 ;  /* 0x000000e986007988 */ /* 0x000fe8000800003c */
[----:B------:R-:W-:Y:S04]  /*5720*/  STS.U8 [R134+UR60+0x2], R238 ;  /* 0x000002ee86007988 */ /* 0x000fe8000800003c */
[----:B------:R-:W-:Y:S04]  /*5730*/  STS.U8 [R134+UR60+0x4], R237 ;  /* 0x000004ed86007988 */ /* 0x000fe8000800003c */
[----:B------:R-:W-:Y:S04]  /*5740*/  STS.U8 [R134+UR60+0x6], R236 ;  /* 0x000006ec86007988 */ /* 0x000fe8000800003c */
[----:B------:R-:W-:Y:S04]  /*5750*/  STS.U8 [R134+UR60+0x8], R235 ;  /* 0x000008eb86007988 */ /* 0x000fe8000800003c */
[----:B------:R-:W-:Y:S04]  /*5760*/  STS.U8 [R134+UR60+0xa], R225 ;  /* 0x00000ae186007988 */ /* 0x000fe8000800003c */
[----:B------:R-:W-:Y:S04]  /*5770*/  STS.U8 [R134+UR60+0xc], R234 ;  /* 0x00000cea86007988 */ /* 0x000fe8000800003c */
[----:B------:R0:W-:Y:S04]  /*5780*/  STS.U8 [R134+UR60+0xe], R232 ;  /* 0x00000ee886007988 */ /* 0x0001e8000800003c */
[----:B------:R-:W-:Y:S04]  /*5790*/  STS.U8 [R135+UR60], R231 ;  /* 0x000000e787007988 */ /* 0x000fe8000800003c */
[----:B------:R-:W-:Y:S01]  /*57a0*/  STS.U8 [R135+UR60+0x2], R230 ;  /* 0x000002e687007988 */ /* 0x000fe2000800003c */
[----:B0-----:R-:W-:-:S03]  /*57b0*/  LOP3.LUT R134, R3, 0x10, RZ, 0x3c, !PT ;  /* 0x0000001003867812 */ /* 0x001fc600078e3cff */
        /* <DEDUP_REMOVED lines=23> */
[----:B------:R-:W-:Y:S04]  /*5930*/  STS.U8 [R251+UR60+0xe], R206 ;  /* 0x00000ecefb007988 */ /* 0x000fe8000800003c */
[----:B------:R0:W-:Y:S04]  /*5940*/  STS.U8 [R3+UR60+0x2000], R200 ;  /* 0x002000c803007988 */ /* 0x0001e8000800003c */
[----:B---3--:R-:W-:Y:S04]  /*5950*/  STS.U8 [R3+UR60+0x2800], R205 ;  /* 0x002800cd03007988 */ /* 0x008fe8000800003c */
[----:B----4-:R-:W-:Y:S01]  /*5960*/  STS.U8 [R3+UR60+0x2400], R204 ;  /* 0x002400cc03007988 */ /* 0x010fe2000800003c */
[----:B0-----:R-:W-:-:S03]  /*5970*/  LOP3.LUT R200, R3, 0x40, RZ, 0x3c, !PT ;  /* 0x0000004003c87812 */ /* 0x001fc600078e3cff */
[----:B--2---:R-:W-:Y:S04]  /*5980*/  STS.U8 [R3+UR60+0x2c00], R203 ;  /* 0x002c00cb03007988 */ /* 0x004fe8000800003c */
[----:B------:R-:W-:Y:S04]  /*5990*/  STS.U8 [R134+UR60+0x2080], R202 ;  /* 0x002080ca86007988 */ /* 0x000fe8000800003c */
[----:B------:R-:W-:Y:S04]  /*59a0*/  STS.U8 [R134+UR60+0x2480], R196 ;  /* 0x002480c486007988 */ /* 0x000fe8000800003c */
[----:B------:R-:W-:Y:S04]  /*59b0*/  STS.U8 [R134+UR60+0x2880], R201 ;  /* 0x002880c986007988 */ /* 0x000fe8000800003c */
[----:B-----5:R0:W-:Y:S04]  /*59c0*/  STS.U8 [R134+UR60+0x2c80], R199 ;  /* 0x002c80c786007988 */ /* 0x0201e8000800003c */
[----:B------:R-:W-:Y:S04]  /*59d0*/  STS.U8 [R135+UR60+0x2100], R192 ;  /* 0x002100c087007988 */ /* 0x000fe8000800003c */
[----:B------:R-:W-:Y:S01]  /*59e0*/  STS.U8 [R135+UR60+0x2500], R198 ;  /* 0x002500c687007988 */ /* 0x000fe2000800003c */
[----:B0-----:R-:W-:-:S03]  /*59f0*/  LOP3.LUT R134, R3, 0x50, RZ, 0x3c, !PT ;  /* 0x0000005003867812 */ /* 0x001fc600078e3cff */
[----:B------:R-:W-:Y:S04]  /*5a00*/  STS.U8 [R135+UR60+0x2900], R197 ;  /* 0x002900c587007988 */ /* 0x000fe8000800003c */
[----:B------:R0:W-:Y:S04]  /*5a10*/  STS.U8 [R135+UR60+0x2d00], R195 ;  /* 0x002d00c387007988 */ /* 0x0001e8000800003c */
[----:B------:R-:W-:Y:S04]  /*5a20*/  STS.U8 [R180+UR60+0x2180], R194 ;  /* 0x002180c2b4007988 */ /* 0x000fe8000800003c */
[----:B------:R-:W-:Y:S01]  /*5a30*/  STS.U8 [R180+UR60+0x2580], R188 ;  /* 0x002580bcb4007988 */ /* 0x000fe2000800003c */
[----:B0-----:R-:W-:-:S03]  /*5a40*/  LOP3.LUT R135, R3, 0x60, RZ, 0x3c, !PT ;  /* 0x0000006003877812 */ /* 0x001fc600078e3cff */
[----:B------:R-:W-:Y:S04]  /*5a50*/  STS.U8 [R180+UR60+0x2980], R193 ;  /* 0x002980c1b4007988 */ /* 0x000fe8000800003c */
[----:B------:R0:W-:Y:S04]  /*5a60*/  STS.U8 [R180+UR60+0x2d80], R191 ;  /* 0x002d80bfb4007988 */ /* 0x0001e8000800003c */
[----:B------:R1:W-:Y:S04]  /*5a70*/  STS.U8 [R200+UR60+0x2200], R184 ;  /* 0x002200b8c8007988 */ /* 0x0003e8000800003c */
[----:B------:R1:W-:Y:S01]  /*5a80*/  STS.U8 [R200+UR60+0x2600], R190 ;  /* 0x002600bec8007988 */ /* 0x0003e2000800003c */
[----:B0-----:R-:W-:-:S03]  /*5a90*/  LOP3.LUT R180, R3, 0x70, RZ, 0x3c, !PT ;  /* 0x0000007003b47812 */ /* 0x001fc600078e3cff */
[----:B------:R1:W-:Y:S04]  /*5aa0*/  STS.U8 [R200+UR60+0x2a00], R189 ;  /* 0x002a00bdc8007988 */ /* 0x0003e8000800003c */
        /* <DEDUP_REMOVED lines=12> */
[----:B------:R1:W-:Y:S01]  /*5b70*/  STS.U8 [R180+UR60+0x2f80], R175 ;  /* 0x002f80afb4007988 */ /* 0x0003e2000800003c */
[----:B------:R0:W-:Y:S06]  /*5b80*/  MEMBAR.ALL.CTA ;  /* 0x0000000000007992 */ /* 0x0001ec0000008000 */
[----:B0-----:R-:W0:Y:S02]  /*5b90*/  FENCE.VIEW.ASYNC.S ;  /* 0x00000000000073c6 */ /* 0x001e240000000000 */
[----:B0-----:R-:W-:Y:S06]  /*5ba0*/  BAR.SYNC.DEFER_BLOCKING 0x0 ;  /* 0x0000000000007b1d */ /* 0x001fec0000010000 */
[----:B------:R-:W-:Y:S01]  /*5bb0*/  UMOV UR29, 0x40000040 ;  /* 0x40000040001d7882 */ /* 0x000fe20000000000 */
[----:B------:R-:W-:Y:S01]  /*5bc0*/  UMOV UR31, 0x40000040 ;  /* 0x40000040001f7882 */ /* 0x000fe20000000000 */
[----:B------:R-:W-:-:S06]  /*5bd0*/  WARPGROUP.ARRIVE ;  /* 0x00000000000079c5 */ /* 0x000fcc0000000000 */
[----:B------:R-:W-:Y:S04]  /*5be0*/  QGMMA.64x32x32.F32.E5M2.E5M2 R24, gdesc[UR28], R24 ;  /* 0x006000001c1879f3 */ /* 0x000fe80008703818 */
[----:B------:R-:W-:Y:S04]  /*5bf0*/  QGMMA.64x32x32.F32.E5M2.E5M2 R24, gdesc[UR16], R24 ;  /* 0x00600000101879f3 */ /* 0x000fe80008703818 */
[----:B------:R-:W-:Y:S01]  /*5c00*/  QGMMA.64x32x32.F32.E5M2.E5M2 R24, gdesc[UR20], R24 ;  /* 0x00600000141879f3 */ /* 0x000fe20008703818 */
[----:B------:R-:W-:Y:S02]  /*5c10*/  USHF.R.S32.HI UR29, URZ, 0x1f, UR4 ;  /* 0x0000001f3f1d7899 */ /* 0x000fe40008011404 */
[----:B------:R-:W-:Y:S01]  /*5c20*/  IADD3 R40, P3, R40, UR4, RZ ;  /* 0x0000000428287c10 */ /* 0x000fe2000ff7e0ff */
[----:B------:R-:W-:-:S03]  /*5c30*/  UIADD3 UR61, UR61, -0x1, URZ ;  /* 0xffffffff3d3d7890 */ /* 0x000fc6000fffe03f */
[----:B------:R-:W-:Y:S02]  /*5c40*/  IADD3.X R54, R54, UR29, RZ, P3, !PT ;  /* 0x0000001d36367c10 */ /* 0x000fe40009ffe4ff */
[----:B------:R-:W-:Y:S01]  /*5c50*/  IADD3 R44, P3, R44, UR4, RZ ;  /* 0x000000042c2c7c10 */ /* 0x000fe2000ff7e0ff */
[----:B------:R-:W-:Y:S02]  /*5c60*/  UIADD3 UR58, UP4, UR4, UR58, URZ ;  /* 0x0000003a043a7290 */ /* 0x000fe4000ff9e03f */
[----:B------:R-:W-:Y:S01]  /*5c70*/  UIADD3 UR57, UP3, UR4, UR57, URZ ;  /* 0x0000003904397290 */ /* 0x000fe2000ff7e03f */
[----:B------:R-:W-:Y:S01]  /*5c80*/  IADD3.X R68, R68, UR29, RZ, P3, !PT ;  /* 0x0000001d44447c10 */ /* 0x000fe20009ffe4ff */
[----:B------:R-:W-:Y:S01]  /*5c90*/  UIADD3 UR56, UP2, UR4, UR56, URZ ;  /* 0x0000003804387290 */ /* 0x000fe2000ff5e03f */
[----:B------:R-:W-:Y:S01]  /*5ca0*/  QGMMA.64x32x32.F32.E5M2.E5M2 R24, gdesc[UR24], R24, gsb0 ;  /* 0x00600000181879f3 */ /* 0x000fe20008003818 */
[----:B------:R-:W-:Y:S01]  /*5cb0*/  UIADD3 UR55, UP1, UR4, UR55, URZ ;  /* 0x0000003704377290 */ /* 0x000fe2000ff3e03f */
[----:B------:R-:W-:Y:S01]  /*5cc0*/  ISETP.NE.U32.AND P3, PT, RZ, UR61, PT ;  /* 0x0000003dff007c0c */ /* 0x000fe2000bf65070 */
[----:B------:R-:W-:Y:S01]  /*5cd0*/  UIADD3.X UR38, UR29, UR38, URZ, UP4, !UPT ;  /* 0x000000261d267290 */ /* 0x000fe2000a7fe43f */
[----:B------:R-:W-:Y:S01]  /*5ce0*/  IADD3 R69, P2, R69, UR4, RZ ;  /* 0x0000000445457c10 */ /* 0x000fe2000ff5e0ff */
[----:B------:R-:W-:Y:S01]  /*5cf0*/  UIADD3.X UR37, UR29, UR37, URZ, UP3, !UPT ;  /* 0x000000251d257290 */ /* 0x000fe20009ffe43f */
[----:B------:R-:W-:Y:S01]  /*5d00*/  IADD3 R41, P4, R41, UR4, RZ ;  /* 0x0000000429297c10 */ /* 0x000fe2000ff9e0ff */
[----:B------:R-:W-:Y:S01]  /*5d10*/  UIADD3.X UR36, UR29, UR36, URZ, UP2, !UPT ;  /* 0x000000241d247290 */ /* 0x000fe200097fe43f */
[----:B------:R-:W-:Y:S01]  /*5d20*/  IADD3 R43, P5, R43, UR4, RZ ;  /* 0x000000042b2b7c10 */ /* 0x000fe2000ffbe0ff */
[----:B------:R-:W-:Y:S01]  /*5d30*/  UIADD3.X UR35, UR29, UR35, URZ, UP1, !UPT ;  /* 0x000000231d237290 */ /* 0x000fe20008ffe43f */
[----:B------:R-:W-:Y:S01]  /*5d40*/  IADD3 R45, P6, R45, UR4, RZ ;  /* 0x000000042d2d7c10 */ /* 0x000fe2000ffde0ff */
[----:B------:R-:W-:-:S02]  /*5d50*/  UIADD3 UR54, UP0, UR4, UR54, URZ ;  /* 0x0000003604367290 */ /* 0x000fc4000ff1e03f */
[----:B------:R-:W-:Y:S01]  /*5d60*/  IADD3 R47, P0, R47, UR4, RZ ;  /* 0x000000042f2f7c10 */ /* 0x000fe2000ff1e0ff */
[----:B------:R-:W-:Y:S02]  /*5d70*/  UIADD3 UR53, UP6, UR4, UR53, URZ ;  /* 0x0000003504357290 */ /* 0x000fe4000ffde03f */
[----:B------:R-:W-:Y:S01]  /*5d80*/  IADD3 R49, P1, R49, UR4, RZ ;  /* 0x0000000431317c10 */ /* 0x000fe2000ff3e0ff */
[----:B------:R-:W-:Y:S02]  /*5d90*/  UIADD3 UR52, UP5, UR4, UR52, URZ ;  /* 0x0000003404347290 */ /* 0x000fe4000ffbe03f */
[----:B------:R-:W-:Y:S02]  /*5da0*/  UIADD3 UR51, UP4, UR4, UR51, URZ ;  /* 0x0000003304337290 */ /* 0x000fe4000ff9e03f */
[----:B------:R-:W-:Y:S02]  /*5db0*/  UIADD3 UR50, UP3, UR4, UR50, URZ ;  /* 0x0000003204327290 */ /* 0x000fe4000ff7e03f */
[----:B------:R-:W-:-:S02]  /*5dc0*/  UIADD3 UR49, UP2, UR4, UR49, URZ ;  /* 0x0000003104317290 */ /* 0x000fc4000ff5e03f */
[----:B------:R-:W-:Y:S01]  /*5dd0*/  UIADD3 UR48, UP1, UR4, UR48, URZ ;  /* 0x0000003004307290 */ /* 0x000fe2000ff3e03f */
[----:B------:R-:W-:Y:S01]  /*5de0*/  IADD3.X R51, R51, UR29, RZ, P2, !PT ;  /* 0x0000001d33337c10 */ /* 0x000fe200097fe4ff */
[----:B------:R-:W-:Y:S01]  /*5df0*/  UIADD3.X UR34, UR29, UR34, URZ, UP0, !UPT ;  /* 0x000000221d227290 */ /* 0x000fe200087fe43f */
[----:B------:R-:W-:Y:S01]  /*5e00*/  IADD3 R42, P2, R42, UR4, RZ ;  /* 0x000000042a2a7c10 */ /* 0x000fe2000ff5e0ff */
[----:B------:R-:W-:Y:S02]  /*5e10*/  UIADD3.X UR33, UR29, UR33, URZ, UP6, !UPT ;  /* 0x000000211d217290 */ /* 0x000fe4000b7fe43f */
[----:B------:R-:W-:Y:S01]  /*5e20*/  IADD3.X R56, R56, UR29, RZ, P4, !PT ;  /* 0x0000001d38387c10 */ /* 0x000fe2000a7fe4ff */
[----:B------:R-:W-:Y:S02]  /*5e30*/  UIADD3.X UR32, UR29, UR32, URZ, UP5, !UPT ;  /* 0x000000201d207290 */ /* 0x000fe4000affe43f */
[----:B------:R-:W-:Y:S01]  /*5e40*/  IADD3.X R58, R58, UR29, RZ, P5, !PT ;  /* 0x0000001d3a3a7c10 */ /* 0x000fe2000affe4ff */
[----:B------:R-:W-:-:S02]  /*5e50*/  UIADD3.X UR15, UR29, UR15, URZ, UP4, !UPT ;  /* 0x0000000f1d0f7290 */ /* 0x000fc4000a7fe43f */
[----:B------:R-:W-:Y:S01]  /*5e60*/  IADD3.X R60, R60, UR29, RZ, P6, !PT ;  /* 0x0000001d3c3c7c10 */ /* 0x000fe2000b7fe4ff */
[----:B------:R-:W-:Y:S02]  /*5e70*/  UIADD3.X UR14, UR29, UR14, URZ, UP3, !UPT ;  /* 0x0000000e1d0e7290 */ /* 0x000fe40009ffe43f */
[----:B------:R-:W-:Y:S01]  /*5e80*/  IADD3.X R62, R62, UR29, RZ, P0, !PT ;  /* 0x0000001d3e3e7c10 */ /* 0x000fe200087fe4ff */
[----:B------:R-:W-:Y:S02]  /*5e90*/  UIADD3.X UR13, UR29, UR13, URZ, UP2, !UPT ;  /* 0x0000000d1d0d7290 */ /* 0x000fe400097fe43f */
[----:B------:R-:W-:Y:S01]  /*5ea0*/  IADD3.X R64, R64, UR29, RZ, P1, !PT ;  /* 0x0000001d40407c10 */ /* 0x000fe20008ffe4ff */
[----:B------:R-:W-:Y:S01]  /*5eb0*/  UIADD3.X UR12, UR29, UR12, URZ, UP1, !UPT ;  /* 0x0000000c1d0c7290 */ /* 0x000fe20008ffe43f */
[----:B------:R-:W-:Y:S01]  /*5ec0*/  IADD3 R46, P4, R46, UR4, RZ ;  /* 0x000000042e2e7c10 */ /* 0x000fe2000ff9e0ff */
[----:B------:R-:W-:Y:S02]  /*5ed0*/  UIADD3 UR47, UP0, UR4, UR47, URZ ;  /* 0x0000002f042f7290 */ /* 0x000fe4000ff1e03f */
[----:B------:R-:W-:Y:S01]  /*5ee0*/  IADD3 R48, P5, R48, UR4, RZ ;  /* 0x0000000430307c10 */ /* 0x000fe2000ffbe0ff */
[----:B------:R-:W-:-:S02]  /*5ef0*/  UIADD3 UR46, UP6, UR4, UR46, URZ ;  /* 0x0000002e042e7290 */ /* 0x000fc4000ffde03f */
[----:B------:R-:W-:Y:S01]  /*5f00*/  IADD3 R50, P6, R50, UR4, RZ ;  /* 0x0000000432327c10 */ /* 0x000fe2000ffde0ff */
[----:B------:R-:W-:Y:S02]  /*5f10*/  UIADD3 UR45, UP5, UR4, UR45, URZ ;  /* 0x0000002d042d7290 */ /* 0x000fe4000ffbe03f */
[----:B------:R-:W-:Y:S01]  /*5f20*/  IADD3 R52, P0, R52, UR4, RZ ;  /* 0x0000000434347c10 */ /* 0x000fe2000ff1e0ff */
[----:B------:R-:W-:Y:S02]  /*5f30*/  UIADD3 UR44, UP4, UR4, UR44, URZ ;  /* 0x0000002c042c7290 */ /* 0x000fe4000ff9e03f */
[----:B------:R-:W-:Y:S01]  /*5f40*/  IADD3 R53, P1, R53, UR4, RZ ;  /* 0x0000000435357c10 */ /* 0x000fe2000ff3e0ff */
[----:B------:R-:W-:Y:S02]  /*5f50*/  UIADD3 UR43, UP3, UR4, UR43, URZ ;  /* 0x0000002b042b7290 */ /* 0x000fe4000ff7e03f */
[----:B------:R-:W-:Y:S02]  /*5f60*/  UIADD3 UR42, UP2, UR4, UR42, URZ ;  /* 0x0000002a042a7290 */ /* 0x000fe4000ff5e03f */
[----:B------:R-:W-:Y:S01]  /*5f70*/  UIADD3 UR39, UP1, UR4, UR39, URZ ;  /* 0x0000002704277290 */ /* 0x000fe2000ff3e03f */
[----:B------:R-:W-:Y:S01]  /*5f80*/  IADD3.X R65, R65, UR29, RZ, P2, !PT ;  /* 0x0000001d41417c10 */ /* 0x000fe200097fe4ff */
[----:B------:R-:W-:Y:S01]  /*5f90*/  UIADD3 UR59, UR59, -0x80, URZ ;  /* 0xffffff803b3b7890 */ /* 0x000fe2000fffe03f */
[----:B------:R-:W-:Y:S01]  /*5fa0*/  IADD3 R55, P2, R136, R55, RZ ;  /* 0x0000003788377210 */ /* 0x000fe20007f5e0ff */
[----:B------:R-:W-:-:S02]  /*5fb0*/  UIADD3.X UR11, UR29, UR11, URZ, UP0, !UPT ;  /* 0x0000000b1d0b7290 */ /* 0x000fc400087fe43f */
[----:B------:R-:W-:Y:S01]  /*5fc0*/  IADD3.X R57, R57, UR29, RZ, P4, !PT ;  /* 0x0000001d39397c10 */ /* 0x000fe2000a7fe4ff */
[----:B------:R-:W-:Y:S02]  /*5fd0*/  UIADD3.X UR10, UR29, UR10, URZ, UP6, !UPT ;  /* 0x0000000a1d0a7290 */ /* 0x000fe4000b7fe43f */
[----:B------:R-:W-:Y:S01]  /*5fe0*/  IADD3.X R59, R59, UR29, RZ, P5, !PT ;  /* 0x0000001d3b3b7c10 */ /* 0x000fe2000affe4ff */
[----:B------:R-:W-:Y:S02]  /*5ff0*/  UIADD3.X UR9, UR29, UR9, URZ, UP5, !UPT ;  /* 0x000000091d097290 */ /* 0x000fe4000affe43f */
[----:B------:R-:W-:Y:S01]  /*6000*/  IADD3.X R61, R61, UR29, RZ, P6, !PT ;  /* 0x0000001d3d3d7c10 */ /* 0x000fe2000b7fe4ff */
[----:B------:R-:W-:Y:S02]  /*6010*/  UIADD3.X UR8, UR29, UR8, URZ, UP4, !UPT ;  /* 0x000000081d087290 */ /* 0x000fe4000a7fe43f */
[----:B------:R-:W-:Y:S01]  /*6020*/  IADD3.X R63, R63, UR29, RZ, P0, !PT ;  /* 0x0000001d3f3f7c10 */ /* 0x000fe200087fe4ff */
[----:B------:R-:W-:-:S02]  /*6030*/  UIADD3.X UR7, UR29, UR7, URZ, UP3, !UPT ;  /* 0x000000071d077290 */ /* 0x000fc40009ffe43f */
[----:B------:R-:W-:Y:S01]  /*6040*/  IADD3.X R66, R66, UR29, RZ, P1, !PT ;  /* 0x0000001d42427c10 */ /* 0x000fe20008ffe4ff */
[----:B------:R-:W-:Y:S01]  /*6050*/  UIADD3.X UR6, UR29, UR6, URZ, UP2, !UPT ;  /* 0x000000061d067290 */ /* 0x000fe200097fe43f */
[----:B------:R-:W-:Y:S02]  /*6060*/  WARPGROUP.DEPBAR.LE gsb0, 0x0 ;  /* 0x00008000000079c5 */ /* 0x000fe40000010000 */
[----:B------:R-:W-:Y:S01]  /*6070*/  UIADD3.X UR5, UR29, UR5, URZ, UP1, !UPT ;  /* 0x000000051d057290 */ /* 0x000fe20008ffe43f */
[----:B------:R-:W-:Y:S01]  /*6080*/  LEA.HI.X.SX32 R67, R136, R67, 0x1, P2 ;  /* 0x0000004388437211 */ /* 0x000fe200010f0eff */
[----:B-1----:R-:W-:Y:S10]  /*6090*/  @P3 BRA `(.L_x_2) ;  /* 0xffffffd4006c3947 */ /* 0x002ff4000383ffff */
.L_x_1:
[----:B------:R-:W-:Y:S01]  /*60a0*/  F2FP.SATFINITE.E5M2.F32.PACK_AB_MERGE_C R24, R25, R24, RZ ;  /* 0x000000181918723e */ /* 0x000fe200048060ff */
[----:B------:R-:W-:Y:S01]  /*60b0*/  IMAD.SHL.U32 R0, R0, 0x8, RZ ;  /* 0x0000000800007824 */ /* 0x000fe200078e00ff */
[----:B------:R-:W-:Y:S01]  /*60c0*/  F2FP.SATFINITE.E5M2.F32.PACK_AB_MERGE_C R28, R29, R28, RZ ;  /* 0x0000001c1d1c723e */ /* 0x000fe200048060ff */
[----:B------:R-:W-:Y:S01]  /*60d0*/  BAR.SYNC.DEFER_BLOCKING 0x0 ;  /* 0x0000000000007b1d */ /* 0x000fe20000010000 */
[----:B------:R-:W-:Y:S02]  /*60e0*/  F2FP.SATFINITE.E5M2.F32.PACK_AB_MERGE_C R32, R33, R32, RZ ;  /* 0x000000202120723e */ /* 0x000fe400048060ff */
[----:B------:R-:W-:Y:S02]  /*60f0*/  F2FP.SATFINITE.E5M2.F32.PACK_AB_MERGE_C R26, R27, R26, RZ ;  /* 0x0000001a1b1a723e */ /* 0x000fe400048060ff */
[----:B------:R-:W-:-:S03]  /*6100*/  F2FP.SATFINITE.E5M2.F32.PACK_AB_MERGE_C R30, R31, R30, RZ ;  /* 0x0000001e1f1e723e */ /* 0x000fc600048060ff */
[----:B------:R-:W0:Y:S01]  /*6110*/  S2UR UR4, SR_CgaCtaId ;  /* 0x00000000000479c3 */ /* 0x000e220000008800 */
[----:B------:R-:W-:Y:S01]  /*6120*/  F2FP.SATFINITE.E5M2.F32.PACK_AB_MERGE_C R34, R35, R34, RZ ;  /* 0x000000222322723e */ /* 0x000fe200048060ff */
[----:B------:R-:W-:Y:S01]  /*6130*/  ULDC UR5, c[0x0][0x244] ;  /* 0x0000910000057ab9 */ /* 0x000fe20000000800 */
[----:B------:R-:W-:Y:S01]  /*6140*/  LOP3.LUT R6, R6, 0x400, RZ, 0xc0, !PT ;  /* 0x0000040006067812 */ /* 0x000fe200078ec0ff */
[----:B------:R-:W-:Y:S01]  /*6150*/  ULDC.64 UR6, c[0x0][0x228] ;  /* 0x00008a0000067ab9 */ /* 0x000fe20000000a00 */
[----:B------:R-:W-:Y:S02]  /*6160*/  LOP3.LUT R24, R24, 0xffff, RZ, 0xc0, !PT ;  /* 0x0000ffff18187812 */ /* 0x000fe400078ec0ff */
[----:B------:R-:W-:Y:S02]  /*6170*/  LOP3.LUT R13, R28, 0xffff, RZ, 0xc0, !PT ;  /* 0x0000ffff1c0d7812 */ /* 0x000fe400078ec0ff */
[----:B------:R-:W-:Y:S02]  /*6180*/  LOP3.LUT R32, R32, 0xffff, RZ, 0xc0, !PT ;  /* 0x0000ffff20207812 */ /* 0x000fe400078ec0ff */
[----:B------:R-:W-:-:S02]  /*6190*/  LOP3.LUT R26, R26, 0xffff, RZ, 0xc0, !PT ;  /* 0x0000ffff1a1a7812 */ /* 0x000fc400078ec0ff */
[----:B------:R-:W-:Y:S02]  /*61a0*/  LOP3.LUT R34, R34, 0xffff, RZ, 0xc0, !PT ;  /* 0x0000ffff22227812 */ /* 0x000fe400078ec0ff */
[----:B------:R-:W-:Y:S02]  /*61b0*/  LOP3.LUT R17, R30, 0xffff, RZ, 0xc0, !PT ;  /* 0x0000ffff1e117812 */ /* 0x000fe400078ec0ff */
[----:B------:R-:W-:Y:S02]  /*61c0*/  IADD3 R23, R6, UR60, R23 ;  /* 0x0000003c06177c10 */ /* 0x000fe4000fffe017 */
[----:B------:R-:W-:Y:S02]  /*61d0*/  LOP3.LUT R0, R0, 0x380, RZ, 0xc0, !PT ;  /* 0x0000038000007812 */ /* 0x000fe400078ec0ff */
[----:B------:R-:W-:Y:S02]  /*61e0*/  PRMT R7, R32, 0x3340, R1 ;  /* 0x0000334020077816 */ /* 0x000fe40000000001 */
[----:B------:R-:W-:Y:S01]  /*61f0*/  PRMT R6, R24, 0x3340, R13 ;  /* 0x0000334018067816 */ /* 0x000fe2000000000d */
[----:B------:R-:W-:Y:S01]  /*6200*/  IMAD.IADD R23, R0, 0x1, R23 ;  /* 0x0000000100177824 */ /* 0x000fe200078e0217 */
[----:B------:R-:W-:Y:S01]  /*6210*/  PRMT R9, R34, 0x3340, R1 ;  /* 0x0000334022097816 */ /* 0x000fe20000000001 */
[----:B0-----:R-:W-:Y:S01]  /*6220*/  USHF.L.U32 UR4, UR4, 0x5, URZ ;  /* 0x0000000504047899 */ /* 0x001fe2000800063f */
[----:B------:R-:W-:-:S02]  /*6230*/  PRMT R8, R26, 0x3340, R17 ;  /* 0x000033401a087816 */ /* 0x000fc40000000011 */
[----:B------:R-:W-:Y:S01]  /*6240*/  PRMT R11, R6, 0x5410, R7 ;  /* 0x00005410060b7816 */ /* 0x000fe20000000007 */
[----:B------:R-:W-:Y:S01]  /*6250*/  ULOP3.LUT UR4, UR4, 0x60, URZ, 0xc0, !UPT ;  /* 0x0000006004047892 */ /* 0x000fe2000f8ec03f */
[----:B------:R-:W-:Y:S02]  /*6260*/  PRMT R15, R8, 0x5410, R9 ;  /* 0x00005410080f7816 */ /* 0x000fe40000000009 */
[----:B------:R-:W-:Y:S02]  /*6270*/  SHF.R.U32.HI R0, RZ, 0x8, R24 ;  /* 0x00000008ff007819 */ /* 0x000fe40000011618 */
[----:B------:R-:W-:Y:S01]  /*6280*/  SHF.R.U32.HI R7, RZ, 0x8, R13 ;  /* 0x00000008ff077819 */ /* 0x000fe2000001160d */
[----:B------:R-:W0:Y:S01]  /*6290*/  LDC R24, c[0x0][0x248] ;  /* 0x00009200ff187b82 */ /* 0x000e220000000800 */
[----:B------:R-:W-:Y:S02]  /*62a0*/  SHF.R.U32.HI R9, RZ, 0x8, R32 ;  /* 0x00000008ff097819 */ /* 0x000fe40000011620 */
[----:B------:R-:W-:-:S02]  /*62b0*/  SHF.R.U32.HI R6, RZ, 0x8, R26 ;  /* 0x00000008ff067819 */ /* 0x000fc4000001161a */
[----:B------:R-:W-:Y:S02]  /*62c0*/  SHF.R.U32.HI R8, RZ, 0x8, R17 ;  /* 0x00000008ff087819 */ /* 0x000fe40000011611 */
[----:B------:R-:W-:Y:S02]  /*62d0*/  SHF.R.U32.HI R10, RZ, 0x8, R34 ;  /* 0x00000008ff0a7819 */ /* 0x000fe40000011622 */
[----:B------:R-:W-:Y:S02]  /*62e0*/  LOP3.LUT R7, R7, 0xffff, RZ, 0xc0, !PT ;  /* 0x0000ffff07077812 */ /* 0x000fe400078ec0ff */
[----:B------:R-:W-:Y:S02]  /*62f0*/  LOP3.LUT R0, R0, 0xffff, RZ, 0xc0, !PT ;  /* 0x0000ffff00007812 */ /* 0x000fe400078ec0ff */
[----:B------:R-:W-:Y:S02]  /*6300*/  LOP3.LUT R9, R9, 0xffff, RZ, 0xc0, !PT ;  /* 0x0000ffff09097812 */ /* 0x000fe400078ec0ff */
[----:B------:R-:W-:-:S02]  /*6310*/  LOP3.LUT R8, R8, 0xffff, RZ, 0xc0, !PT ;  /* 0x0000ffff08087812 */ /* 0x000fc400078ec0ff */
[----:B------:R-:W-:Y:S02]  /*6320*/  LOP3.LUT R13, R6, 0xffff, RZ, 0xc0, !PT ;  /* 0x0000ffff060d7812 */ /* 0x000fe400078ec0ff */
[----:B------:R-:W-:Y:S02]  /*6330*/  LOP3.LUT R10, R10, 0xffff, RZ, 0xc0, !PT ;  /* 0x0000ffff0a0a7812 */ /* 0x000fe400078ec0ff */
[----:B------:R-:W-:Y:S02]  /*6340*/  F2FP.SATFINITE.E5M2.F32.PACK_AB_MERGE_C R38, R39, R38, RZ ;  /* 0x000000262726723e */ /* 0x000fe400048060ff */
[----:B------:R-:W-:Y:S02]  /*6350*/  PRMT R0, R0, 0x3340, R7 ;  /* 0x0000334000007816 */ /* 0x000fe40000000007 */
[----:B------:R-:W-:Y:S02]  /*6360*/  F2FP.SATFINITE.E5M2.F32.PACK_AB_MERGE_C R36, R37, R36, RZ ;  /* 0x000000242524723e */ /* 0x000fe400048060ff */
[----:B------:R-:W-:-:S02]  /*6370*/  PRMT R9, R9, 0x3340, R2 ;  /* 0x0000334009097816 */ /* 0x000fc40000000002 */
[----:B------:R-:W-:Y:S02]  /*6380*/  PRMT R8, R13, 0x3340, R8 ;  /* 0x000033400d087816 */ /* 0x000fe40000000008 */
[----:B------:R-:W-:Y:S02]  /*6390*/  PRMT R7, R10, 0x3340, R1 ;  /* 0x000033400a077816 */ /* 0x000fe40000000001 */
[----:B------:R-:W-:Y:S02]  /*63a0*/  LOP3.LUT R38, R38, 0xffff, RZ, 0xc0, !PT ;  /* 0x0000ffff26267812 */ /* 0x000fe400078ec0ff */
[----:B------:R-:W-:Y:S02]  /*63b0*/  LOP3.LUT R36, R36, 0xffff, RZ, 0xc0, !PT ;  /* 0x0000ffff24247812 */ /* 0x000fe400078ec0ff */
[----:B------:R-:W-:Y:S02]  /*63c0*/  PRMT R9, R0, 0x5410, R9 ;  /* 0x0000541000097816 */ /* 0x000fe40000000009 */
[----:B------:R-:W-:-:S02]  /*63d0*/  PRMT R7, R8, 0x5410, R7 ;  /* 0x0000541008077816 */ /* 0x000fc40000000007 */
[----:B------:R-:W-:Y:S02]  /*63e0*/  PRMT R14, R15, 0x4210, R38 ;  /* 0x000042100f0e7816 */ /* 0x000fe40000000026 */
[--C-:B------:R-:W-:Y:S02]  /*63f0*/  PRMT R12, R11, 0x4210, R36.reuse ;  /* 0x000042100b0c7816 */ /* 0x100fe40000000024 */
[----:B------:R-:W-:Y:S02]  /*6400*/  PRMT R13, R9, 0x5210, R36 ;  /* 0x00005210090d7816 */ /* 0x000fe40000000024 */
[----:B------:R-:W-:Y:S02]  /*6410*/  PRMT R15, R7, 0x5210, R38 ;  /* 0x00005210070f7816 */ /* 0x000fe40000000026 */
[----:B------:R-:W-:Y:S01]  /*6420*/  LEA R8, R3, UR60, 0x4 ;  /* 0x0000003c03087c11 */ /* 0x000fe2000f8e20ff */
[C---:B------:R-:W-:Y:S01]  /*6430*/  IMAD R3, R2.reuse, UR5, RZ ;  /* 0x0000000502037c24 */ /* 0x040fe2000f8e02ff */
[----:B------:R-:W-:Y:S01]  /*6440*/  LOP3.LUT R0, R5, UR4, R4, 0xfe, !PT ;  /* 0x0000000405007c12 */ /* 0x000fe2000f8efe04 */
[----:B------:R1:W-:Y:S01]  /*6450*/  STSM.16.M88.4 [R23], R12 ;  /* 0x0000000c17007844 */ /* 0x0003e20000000200 */
[----:B------:R-:W-:Y:S01]  /*6460*/  ULDC.64 UR4, c[0x0][0x220] ;  /* 0x0000880000047ab9 */ /* 0x000fe20000000a00 */
[----:B------:R-:W-:Y:S01]  /*6470*/  BAR.SYNC.DEFER_BLOCKING 0x0 ;  /* 0x0000000000007b1d */ /* 0x000fe20000010000 */
[----:B------:R-:W-:Y:S01]  /*6480*/  ISETP.GE.AND P0, PT, R2, UR6, PT ;  /* 0x0000000602007c0c */ /* 0x000fe2000bf06270 */
[----:B0-----:R-:W-:Y:S01]  /*6490*/  IMAD R4, R0, R24, RZ ;  /* 0x0000001800047224 */ /* 0x001fe200078e02ff */
[----:B------:R-:W-:-:S02]  /*64a0*/  IADD3 R20, P1, R3, UR4, RZ ;  /* 0x0000000403147c10 */ /* 0x000fc4000ff3e0ff */
[C---:B------:R-:W-:Y:S02]  /*64b0*/  LOP3.LUT R5, R0.reuse, 0x2, RZ, 0xfc, !PT ;  /* 0x0000000200057812 */ /* 0x040fe400078efcff */
[C---:B------:R-:W-:Y:S02]  /*64c0*/  LOP3.LUT R2, R0.reuse, 0x4, RZ, 0xfc, !PT ;  /* 0x0000000400027812 */ /* 0x040fe400078efcff */
[----:B------:R-:W-:Y:S02]  /*64d0*/  ISETP.LT.AND P5, PT, R0, UR7, !P0 ;  /* 0x0000000700007c0c */ /* 0x000fe4000c7a1270 */
[----:B------:R-:W-:Y:S01]  /*64e0*/  ISETP.LT.AND P4, PT, R5, UR7, !P0 ;  /* 0x0000000705007c0c */ /* 0x000fe2000c781270 */
[----:B------:R-:W-:Y:S01]  /*64f0*/  IMAD R5, R24, 0x2, R4 ;  /* 0x0000000218057824 */ /* 0x000fe200078e0204 */
[----:B------:R-:W-:Y:S02]  /*6500*/  ISETP.LT.AND P3, PT, R2, UR7, !P0 ;  /* 0x0000000702007c0c */ /* 0x000fe4000c761270 */
[----:B------:R-:W-:Y:S01]  /*6510*/  LEA.HI.X.SX32 R22, R3, UR5, 0x1, P1 ;  /* 0x0000000503167c11 */ /* 0x000fe200088f0eff */
[----:B-1----:R-:W-:Y:S01]  /*6520*/  IMAD R12, R24, 0x2, R5 ;  /* 0x00000002180c7824 */ /* 0x002fe200078e0205 */
[----:B------:R-:W-:-:S02]  /*6530*/  IADD3 R2, P1, R4, R20, RZ ;  /* 0x0000001404027210 */ /* 0x000fc40007f3e0ff */
[----:B------:R-:W-:Y:S01]  /*6540*/  LOP3.LUT R6, R0, 0x8, RZ, 0xfc, !PT ;  /* 0x0000000800067812 */ /* 0x000fe200078efcff */
[----:B------:R-:W-:Y:S01]  /*6550*/  IMAD R13, R24, 0x2, R12 ;  /* 0x00000002180d7824 */ /* 0x000fe200078e020c */
[----:B------:R-:W-:Y:S02]  /*6560*/  LEA.HI.X.SX32 R3, R4, R22, 0x1, P1 ;  /* 0x0000001604037211 */ /* 0x000fe400008f0eff */
[----:B------:R-:W-:Y:S01]  /*6570*/  IADD3 R4, P6, R5, R20, RZ ;  /* 0x0000001405047210 */ /* 0x000fe20007fde0ff */
[----:B------:R-:W0:Y:S01]  /*6580*/  LDS.128 R8, [R8] ;  /* 0x0000000008087984 */ /* 0x000e220000000c00 */
[----:B------:R-:W-:Y:S01]  /*6590*/  LOP3.LUT R7, R0, 0x6, RZ, 0xfc, !PT ;  /* 0x0000000600077812 */ /* 0x000fe200078efcff */
[----:B------:R-:W-:Y:S01]  /*65a0*/  IMAD R14, R24, 0x2, R13 ;  /* 0x00000002180e7824 */ /* 0x000fe200078e020d */
[----:B------:R-:W-:Y:S02]  /*65b0*/  ISETP.LT.AND P1, PT, R6, UR7, !P0 ;  /* 0x0000000706007c0c */ /* 0x000fe4000c721270 */
[----:B------:R-:W-:-:S02]  /*65c0*/  LOP3.LUT R6, R0, 0xa, RZ, 0xfc, !PT ;  /* 0x0000000a00067812 */ /* 0x000fc400078efcff */
[----:B------:R-:W-:Y:S02]  /*65d0*/  LEA.HI.X.SX32 R5, R5, R22, 0x1, P6 ;  /* 0x0000001605057211 */ /* 0x000fe400030f0eff */
[----:B------:R-:W-:Y:S02]  /*65e0*/  ISETP.LT.AND P2, PT, R7, UR7, !P0 ;  /* 0x0000000707007c0c */ /* 0x000fe4000c741270 */
[----:B------:R-:W-:Y:S02]  /*65f0*/  LOP3.LUT R7, R0, 0xc, RZ, 0xfc, !PT ;  /* 0x0000000c00077812 */ /* 0x000fe400078efcff */
[----:B0-----:R-:W-:Y:S02]  /*6600*/  PRMT R17, R8, 0x7770, RZ ;  /* 0x0000777008117816 */ /* 0x001fe400000000ff */
[----:B------:R-:W-:Y:S02]  /*6610*/  PRMT R15, R9, 0x7770, RZ ;  /* 0x00007770090f7816 */ /* 0x000fe400000000ff */
[----:B------:R-:W-:Y:S01]  /*6620*/  PRMT R21, R11, 0x7770, RZ ;  /* 0x000077700b157816 */ /* 0x000fe200000000ff */
[----:B------:R0:W-:Y:S01]  /*6630*/  @P5 STG.E.U8 desc[UR40][R2.64], R17 ;  /* 0x0000001102005986 */ /* 0x0001e2000c101128 */
[----:B------:R-:W-:-:S02]  /*6640*/  ISETP.LT.AND P5, PT, R6, UR7, !P0 ;  /* 0x0000000706007c0c */ /* 0x000fc4000c7a1270 */
[C---:B------:R-:W-:Y:S01]  /*6650*/  IADD3 R6, P6, R12.reuse, R20, RZ ;  /* 0x000000140c067210 */ /* 0x040fe20007fde0ff */
[----:B------:R1:W-:Y:S01]  /*6660*/  @P4 STG.E.U8 desc[UR40][R4.64], R15 ;  /* 0x0000000f04004986 */ /* 0x0003e2000c101128 */
[----:B------:R-:W-:Y:S02]  /*6670*/  ISETP.LT.AND P4, PT, R7, UR7, !P0 ;  /* 0x0000000707007c0c */ /* 0x000fe4000c781270 */
[----:B------:R-:W-:Y:S02]  /*6680*/  LEA.HI.X.SX32 R7, R12, R22, 0x1, P6 ;  /* 0x000000160c077211 */ /* 0x000fe400030f0eff */
[----:B------:R-:W-:Y:S02]  /*6690*/  LOP3.LUT R12, R0, 0xe, RZ, 0xfc, !PT ;  /* 0x0000000e000c7812 */ /* 0x000fe400078efcff */
[----:B------:R-:W-:Y:S02]  /*66a0*/  PRMT R19, R8, 0x7771, RZ ;  /* 0x0000777108137816 */ /* 0x000fe400000000ff */
[----:B0-----:R-:W-:-:S02]  /*66b0*/  PRMT R17, R10, 0x7770, RZ ;  /* 0x000077700a117816 */ /* 0x001fc400000000ff */
[C---:B------:R-:W-:Y:S01]  /*66c0*/  IADD3 R2, P6, R13.reuse, R20, RZ ;  /* 0x000000140d027210 */ /* 0x040fe20007fde0ff */
[----:B-1----:R-:W-:Y:S01]  /*66d0*/  IMAD R15, R24, 0x2, R14 ;  /* 0x00000002180f7824 */ /* 0x002fe200078e020e */
[----:B------:R-:W-:Y:S01]  /*66e0*/  PRMT R25, R10, 0x7772, RZ ;  /* 0x000077720a197816 */ /* 0x000fe200000000ff */
[----:B------:R0:W-:Y:S01]  /*66f0*/  @P3 STG.E.U8 desc[UR40][R6.64], R17 ;  /* 0x0000001106003986 */ /* 0x0001e2000c101128 */
[----:B------:R-:W-:Y:S02]  /*6700*/  LEA.HI.X.SX32 R3, R13, R22, 0x1, P6 ;  /* 0x000000160d037211 */ /* 0x000fe400030f0eff */
[----:B------:R-:W-:Y:S02]  /*6710*/  ISETP.LT.AND P3, PT, R12, UR7, !P0 ;  /* 0x000000070c007c0c */ /* 0x000fe4000c761270 */
[----:B------:R-:W-:Y:S01]  /*6720*/  IADD3 R4, P6, R14, R20, RZ ;  /* 0x000000140e047210 */ /* 0x000fe20007fde0ff */
[----:B------:R1:W-:Y:S01]  /*6730*/  @P2 STG.E.U8 desc[UR40][R2.64], R21 ;  /* 0x0000001502002986 */ /* 0x0003e2000c101128 */
[----:B------:R-:W-:-:S02]  /*6740*/  LOP3.LUT R12, R0, 0x10, RZ, 0xfc, !PT ;  /* 0x00000010000c7812 */ /* 0x000fc400078efcff */
[----:B------:R-:W-:Y:S02]  /*6750*/  LEA.HI.X.SX32 R5, R14, R22, 0x1, P6 ;  /* 0x000000160e057211 */ /* 0x000fe400030f0eff */
[----:B------:R-:W-:Y:S02]  /*6760*/  ISETP.LT.AND P2, PT, R12, UR7, !P0 ;  /* 0x000000070c007c0c */ /* 0x000fe4000c741270 */
[----:B------:R-:W-:Y:S01]  /*6770*/  IADD3 R12, P6, R15, R20, RZ ;  /* 0x000000140f0c7210 */ /* 0x000fe20007fde0ff */
[----:B------:R2:W-:Y:S01]  /*6780*/  @P1 STG.E.U8 desc[UR40][R4.64], R19 ;  /* 0x0000001304001986 */ /* 0x0005e2000c101128 */
[----:B0-----:R-:W-:Y:S02]  /*6790*/  PRMT R17, R9, 0x7771, RZ ;  /* 0x0000777109117816 */ /* 0x001fe400000000ff */
[----:B------:R-:W-:Y:S01]  /*67a0*/  LEA.HI.X.SX32 R13, R15, R22, 0x1, P6 ;  /* 0x000000160f0d7211 */ /* 0x000fe200030f0eff */
[----:B------:R-:W-:Y:S01]  /*67b0*/  IMAD R15, R24, 0x2, R15 ;  /* 0x00000002180f7824 */ /* 0x000fe200078e020f */
[----:B-1----:R-:W-:-:S02]  /*67c0*/  LOP3.LUT R3, R0, 0x14, RZ, 0xfc, !PT ;  /* 0x0000001400037812 */ /* 0x002fc400078efcff */
[----:B------:R-:W-:Y:S01]  /*67d0*/  LOP3.LUT R14, R0, 0x12, RZ, 0xfc, !PT ;  /* 0x00000012000e7812 */ /* 0x000fe200078efcff */
[----:B------:R-:W-:Y:S01]  /*67e0*/  IMAD R7, R24, 0x2, R15 ;  /* 0x0000000218077824 */ /* 0x000fe200078e020f */
[----:B------:R-:W-:Y:S01]  /*67f0*/  IADD3 R2, P6, R15, R20, RZ ;  /* 0x000000140f027210 */ /* 0x000fe20007fde0ff */
[----:B------:R0:W-:Y:S01]  /*6800*/  @P5 STG.E.U8 desc[UR40][R12.64], R17 ;  /* 0x000000110c005986 */ /* 0x0001e2000c101128 */
[----:B------:R-:W-:Y:S02]  /*6810*/  ISETP.LT.AND P5, PT, R3, UR7, !P0 ;  /* 0x0000000703007c0c */ /* 0x000fe4000c7a1270 */
[----:B------:R-:W-:Y:S02]  /*6820*/  LEA.HI.X.SX32 R3, R15, R22, 0x1, P6 ;  /* 0x000000160f037211 */ /* 0x000fe400030f0eff */
[----:B--2---:R-:W-:Y:S02]  /*6830*/  PRMT R19, R10, 0x7771, RZ ;  /* 0x000077710a137816 */ /* 0x004fe400000000ff */
[----:B------:R-:W-:Y:S01]  /*6840*/  ISETP.LT.AND P1, PT, R14, UR7, !P0 ;  /* 0x000000070e007c0c */ /* 0x000fe2000c721270 */
[----:B------:R-:W-:Y:S01]  /*6850*/  IMAD R14, R24, 0x2, R7 ;  /* 0x00000002180e7824 */ /* 0x000fe200078e0207 */
[----:B------:R-:W-:Y:S01]  /*6860*/  LOP3.LUT R6, R0, 0x16, RZ, 0xfc, !PT ;  /* 0x0000001600067812 */ /* 0x000fe200078efcff */
[----:B------:R1:W-:Y:S01]  /*6870*/  @P4 STG.E.U8 desc[UR40][R2.64], R19 ;  /* 0x0000001302004986 */ /* 0x0003e2000c101128 */
[----:B------:R-:W-:Y:S01]  /*6880*/  IADD3 R4, P6, R7, R20, RZ ;  /* 0x0000001407047210 */ /* 0x000fe20007fde0ff */
[----:B0-----:R-:W-:Y:S01]  /*6890*/  IMAD R13, R24, 0x2, R14 ;  /* 0x00000002180d7824 */ /* 0x001fe200078e020e */
[----:B------:R-:W-:-:S02]  /*68a0*/  ISETP.LT.AND P4, PT, R6, UR7, !P0 ;  /* 0x0000000706007c0c */ /* 0x000fc4000c781270 */
[----:B------:R-:W-:Y:S02]  /*68b0*/  LEA.HI.X.SX32 R5, R7, R22, 0x1, P6 ;  /* 0x0000001607057211 */ /* 0x000fe400030f0eff */
[C---:B------:R-:W-:Y:S02]  /*68c0*/  IADD3 R6, P6, R14.reuse, R20, RZ ;  /* 0x000000140e067210 */ /* 0x040fe40007fde0ff */
[----:B------:R-:W-:Y:S02]  /*68d0*/  PRMT R15, R11, 0x7771, RZ ;  /* 0x000077710b0f7816 */ /* 0x000fe400000000ff */
[----:B------:R-:W-:Y:S01]  /*68e0*/  LEA.HI.X.SX32 R7, R14, R22, 0x1, P6 ;  /* 0x000000160e077211 */ /* 0x000fe200030f0eff */
[----:B------:R-:W-:Y:S01]  /*68f0*/  IMAD R14, R24, 0x2, R13 ;  /* 0x00000002180e7824 */ /* 0x000fe200078e020d */
[----:B------:R-:W-:Y:S01]  /*6900*/  LOP3.LUT R12, R0, 0x18, RZ, 0xfc, !PT ;  /* 0x00000018000c7812 */ /* 0x000fe200078efcff */
[----:B------:R0:W-:Y:S01]  /*6910*/  @P3 STG.E.U8 desc[UR40][R4.64], R15 ;  /* 0x0000000f04003986 */ /* 0x0001e2000c101128 */
[----:B------:R-:W-:-:S02]  /*6920*/  PRMT R17, R8, 0x7772, RZ ;  /* 0x0000777208117816 */ /* 0x000fc400000000ff */
[----:B------:R-:W-:Y:S02]  /*6930*/  ISETP.LT.AND P3, PT, R12, UR7, !P0 ;  /* 0x000000070c007c0c */ /* 0x000fe4000c761270 */
[C---:B------:R-:W-:Y:S01]  /*6940*/  IADD3 R12, P6, R13.reuse, R20, RZ ;  /* 0x000000140d0c7210 */ /* 0x040fe20007fde0ff */
[----:B------:R2:W-:Y:S01]  /*6950*/  @P2 STG.E.U8 desc[UR40][R6.64], R17 ;  /* 0x0000001106002986 */ /* 0x0005e2000c101128 */
[----:B-1----:R-:W-:Y:S02]  /*6960*/  LOP3.LUT R2, R0, 0x1a, RZ, 0xfc, !PT ;  /* 0x0000001a00027812 */ /* 0x002fe400078efcff */
[----:B------:R-:W-:Y:S02]  /*6970*/  LEA.HI.X.SX32 R13, R13, R22, 0x1, P6 ;  /* 0x000000160d0d7211 */ /* 0x000fe400030f0eff */
[----:B------:R-:W-:Y:S01]  /*6980*/  PRMT R21, R9, 0x7772, RZ ;  /* 0x0000777209157816 */ /* 0x000fe200000000ff */
[----:B0-----:R-:W-:Y:S01]  /*6990*/  IMAD R5, R24, 0x2, R14 ;  /* 0x0000000218057824 */ /* 0x001fe200078e020e */
[----:B------:R-:W-:-:S02]  /*69a0*/  ISETP.LT.AND P2, PT, R2, UR7, !P0 ;  /* 0x0000000702007c0c */ /* 0x000fc4000c741270 */
[-C--:B------:R-:W-:Y:S01]  /*69b0*/  IADD3 R2, P6, R14, R20.reuse, RZ ;  /* 0x000000140e027210 */ /* 0x080fe20007fde0ff */
[C---:B------:R-:W-:Y:S01]  /*69c0*/  IMAD R15, R24.reuse, 0x2, R5 ;  /* 0x00000002180f7824 */ /* 0x040fe200078e0205 */
[----:B------:R0:W-:Y:S01]  /*69d0*/  @P1 STG.E.U8 desc[UR40][R12.64], R21 ;  /* 0x000000150c001986 */ /* 0x0001e2000c101128 */
[----:B------:R-:W-:Y:S02]  /*69e0*/  IADD3 R4, P1, R5, R20, RZ ;  /* 0x0000001405047210 */ /* 0x000fe40007f3e0ff */
[----:B------:R-:W-:Y:S01]  /*69f0*/  IMAD R16, R24, 0x2, R15 ;  /* 0x0000000218107824 */ /* 0x000fe200078e020f */
[----:B------:R-:W-:Y:S02]  /*6a00*/  LEA.HI.X.SX32 R3, R14, R22, 0x1, P6 ;  /* 0x000000160e037211 */ /* 0x000fe400030f0eff */
[----:B--2---:R-:W-:Y:S01]  /*6a10*/  IADD3 R6, P6, R15, R20, RZ ;  /* 0x000000140f067210 */ /* 0x004fe20007fde0ff */
[----:B------:R-:W-:Y:S01]  /*6a20*/  IMAD R18, R24, 0x2, R16 ;  /* 0x0000000218127824 */ /* 0x000fe200078e0210 */
[----:B------:R-:W-:Y:S01]  /*6a30*/  LEA.HI.X.SX32 R5, R5, R22, 0x1, P1 ;  /* 0x0000001605057211 */ /* 0x000fe200008f0eff */
[----:B------:R1:W-:Y:S01]  /*6a40*/  @P5 STG.E.U8 desc[UR40][R2.64], R25 ;  /* 0x0000001902005986 */ /* 0x0003e2000c101128 */
[----:B------:R-:W-:Y:S01]  /*6a50*/  LOP3.LUT R17, R0, 0x1c, RZ, 0xfc, !PT ;  /* 0x0000001c00117812 */ /* 0x000fe200078efcff */
[----:B------:R-:W-:Y:S01]  /*6a60*/  IMAD R19, R24, 0x2, R18 ;  /* 0x0000000218137824 */ /* 0x000fe200078e0212 */
[----:B0-----:R-:W-:-:S02]  /*6a70*/  IADD3 R12, P1, R18, R20, RZ ;  /* 0x00000014120c7210 */ /* 0x001fc40007f3e0ff */
[----:B------:R-:W-:Y:S02]  /*6a80*/  LEA.HI.X.SX32 R7, R15, R22, 0x1, P6 ;  /* 0x000000160f077211 */ /* 0x000fe400030f0eff */
[----:B------:R-:W-:Y:S02]  /*6a90*/  IADD3 R14, P6, R16, R20, RZ ;  /* 0x00000014100e7210 */ /* 0x000fe40007fde0ff */
[----:B------:R-:W-:Y:S02]  /*6aa0*/  LOP3.LUT R0, R0, 0x1e, RZ, 0xfc, !PT ;  /* 0x0000001e00007812 */ /* 0x000fe400078efcff */
[-C--:B------:R-:W-:Y:S02]  /*6ab0*/  LEA.HI.X.SX32 R13, R18, R22.reuse, 0x1, P1 ;  /* 0x00000016120d7211 */ /* 0x080fe400008f0eff */
[----:B------:R-:W-:Y:S02]  /*6ac0*/  ISETP.LT.AND P1, PT, R17, UR7, !P0 ;  /* 0x0000000711007c0c */ /* 0x000fe4000c721270 */
[----:B------:R-:W-:-:S02]  /*6ad0*/  LEA.HI.X.SX32 R15, R16, R22, 0x1, P6 ;  /* 0x00000016100f7211 */ /* 0x000fc400030f0eff */
[----:B------:R-:W-:Y:S02]  /*6ae0*/  ISETP.LT.AND P0, PT, R0, UR7, !P0 ;  /* 0x0000000700007c0c */ /* 0x000fe4000c701270 */
[----:B------:R-:W-:Y:S02]  /*6af0*/  IADD3 R16, P6, R19, R20, RZ ;  /* 0x0000001413107210 */ /* 0x000fe40007fde0ff */
[----:B------:R-:W-:Y:S02]  /*6b00*/  PRMT R23, R11, 0x7772, RZ ;  /* 0x000077720b177816 */ /* 0x000fe400000000ff */
[----:B------:R-:W-:Y:S02]  /*6b10*/  LEA.HI.X.SX32 R17, R19, R22, 0x1, P6 ;  /* 0x0000001613117211 */ /* 0x000fe400030f0eff */
[----:B------:R-:W-:Y:S01]  /*6b20*/  PRMT R21, R8, 0x7773, RZ ;  /* 0x0000777308157816 */ /* 0x000fe200000000ff */
[----:B------:R1:W-:Y:S01]  /*6b30*/  @P4 STG.E.U8 desc[UR40][R4.64], R23 ;  /* 0x0000001704004986 */ /* 0x0003e2000c101128 */
[----:B------:R-:W-:-:S02]  /*6b40*/  PRMT R19, R9, 0x7773, RZ ;  /* 0x0000777309137816 */ /* 0x000fc400000000ff */
[----:B------:R-:W-:Y:S01]  /*6b50*/  PRMT R9, R10, 0x7773, RZ ;  /* 0x000077730a097816 */ /* 0x000fe200000000ff */
[----:B------:R1:W-:Y:S01]  /*6b60*/  @P3 STG.E.U8 desc[UR40][R6.64], R21 ;  /* 0x0000001506003986 */ /* 0x0003e2000c101128 */
[----:B------:R-:W-:-:S03]  /*6b70*/  PRMT R11, R11, 0x7773, RZ ;  /* 0x000077730b0b7816 */ /* 0x000fc600000000ff */
[----:B------:R1:W-:Y:S04]  /*6b80*/  @P2 STG.E.U8 desc[UR40][R14.64], R19 ;  /* 0x000000130e002986 */ /* 0x0003e8000c101128 */
[----:B------:R1:W-:Y:S01]  /*6b90*/  @P1 STG.E.U8 desc[UR40][R12.64], R9 ;  /* 0x000000090c001986 */ /* 0x0003e2000c101128 */
[----:B------:R-:W-:Y:S05]  /*6ba0*/  @!P0 EXIT ;  /* 0x000000000000894d */ /* 0x000fea0003800000 */
[----:B------:R-:W-:Y:S01]  /*6bb0*/  STG.E.U8 desc[UR40][R16.64], R11 ;  /* 0x0000000b10007986 */ /* 0x000fe2000c101128 */
[----:B------:R-:W-:Y:S05]  /*6bc0*/  EXIT ;  /* 0x000000000000794d */ /* 0x000fea0003800000 */
.L_x_3:
[----:B------:R-:W-:-:S00]  /*6bd0*/  BRA `(.L_x_3) ;  /* 0xfffffffc00fc7947 */ /* 0x000fc0000383ffff */
[----:B------:R-:W-:-:S00]  /*6be0*/  NOP ;  /* 0x0000000000007918 */ /* 0x000fc00000000000 */
        /* <DEDUP_REMOVED lines=9> */
.L_x_4:


//--------------------- .nv.shared.matmul_kernel  --------------------------
	.section	.nv.shared.matmul_kernel,"aw",@nobits
	.sectionflags	@""
	.align	16
	.zero		1024


//--------------------- .nv.shared.reserved.0     --------------------------
	.section	.nv.shared.reserved.0,"aw",@nobits
	.weak		__nv_reservedSMEM_offset_0_alias
	.size		__nv_reservedSMEM_offset_0_alias, 0, 0
	.other		__nv_reservedSMEM_offset_0_alias,@"STO_CUDA_RESERVED_SHARED STV_DEFAULT"
__nv_reservedSMEM_offset_0_alias:
	.zero		0


//--------------------- .nv.constant0.matmul_kernel --------------------------
	.section	.nv.constant0.matmul_kernel,"a",@progbits
	.sectionflags	@""
	.align	4
.nv.constant0.matmul_kernel:
	.zero		608


//--------------------- SYMBOLS --------------------------

	.type		.nv.reservedSmem.offset0,@object
	.size		.nv.reservedSmem.offset0,0x4
